	.target	sm_90a

	.elftype	@"ET_EXEC"


//--------------------- .note.nv.tkinfo           --------------------------
	.section	.note.nv.tkinfo,"",@"SHT_NOTE"
	.sectionflags	@"SHF_NOTE_NV_TKINFO"
	.tkinfo
        /*0018*/ 	.word	0x00000002
        /*0030*/ 	.string	""
        /*0030*/ 	.string	"ptxas"
        /*0030*/ 	.string	"Cuda compilation tools, release 13.0, V13.0.88"
        /*0030*/ 	.string	"Build cuda_13.0.r13.0/compiler.36424714_0"
        /*0030*/ 	.string	"-arch sm_90a -m 64 "



//--------------------- .note.nv.cuinfo           --------------------------
	.section	.note.nv.cuinfo,"",@"SHT_NOTE"
	.sectionflags	@"SHF_NOTE_NV_CUINFO"
        /*0018*/ 	.short	0x0002
        /*001a*/ 	.short	0x005a
        /*001c*/ 	.short	0x0082
	.zero		2


//--------------------- .nv.info                  --------------------------
	.section	.nv.info,"",@"SHT_CUDA_INFO"
	.align	4


	//----- nvinfo : EIATTR_REGCOUNT
	.align		4
        /*0000*/ 	.byte	0x04, 0x2f
        /*0002*/ 	.short	(.L_15 - .L_14)
	.align		4
.L_14:
        /*0004*/ 	.word	index@(_ZN7cutlass13device_kernelINS_4gemm6kernel13GemmUniversalIN4cute5tupleIJiiiiEEENS1_10collective13CollectiveMmaINS1_34MainloopSm90TmaGmmaWarpSpecializedILi9ENS5_IJNS4_1CILi2EEENSA_ILi4EEENSA_ILi1EEEEEENS1_32KernelTmaWarpSpecializedPingpongEEENS5_IJNSA_ILi64EEENSA_ILi128EEESH_EEENS_6half_tENS5_IJlSD_lEEESK_SL_NS4_8TiledMMAINS4_8MMA_AtomIJNS4_4SM904GMMA26MMA_64x128x16_F32F16F16_SSILNSP_5MajorE0ELSR_0ELNSP_7ScaleInE1ELSS_1EEEEEENS4_6LayoutINS5_IJSD_SD_SD_EEENS5_IJNSA_ILi0EEESX_SX_EEEEENS5_IJNS4_10UnderscoreES10_S10_EEEEENS4_23SM90_TMA_LOAD_MULTICASTENS4_14ComposedLayoutINS4_7SwizzleILi3ELi4ELi3EEENS4_18smem_ptr_flag_bitsILi16EEENSV_INS5_IJNSA_ILi8EEESH_EEENS5_IJSH_SD_EEEEEEEvNS4_8identityES13_S1D_vS1E_EENS_8epilogue10collective6detail29Sm90TmaWarpSpecializedAdapterINS1H_15DefaultEpilogueISK_SL_SL_NS1G_6thread17LinearCombinationISK_Li1EffLNS1L_9ScaleType4KindE0ELNS_15FloatRoundStyleE2ESK_EENS1_15EpilogueDefaultEEEEEvvEEEEvNT_6ParamsE)
        /*0008*/ 	.word	0x000000a8


	//----- nvinfo : EIATTR_FRAME_SIZE
	.align		4
.L_15:
        /*000c*/ 	.byte	0x04, 0x11
        /*000e*/ 	.short	(.L_17 - .L_16)
	.align		4
.L_16:
        /*0010*/ 	.word	index@(_ZN7cutlass13device_kernelINS_4gemm6kernel13GemmUniversalIN4cute5tupleIJiiiiEEENS1_10collective13CollectiveMmaINS1_34MainloopSm90TmaGmmaWarpSpecializedILi9ENS5_IJNS4_1CILi2EEENSA_ILi4EEENSA_ILi1EEEEEENS1_32KernelTmaWarpSpecializedPingpongEEENS5_IJNSA_ILi64EEENSA_ILi128EEESH_EEENS_6half_tENS5_IJlSD_lEEESK_SL_NS4_8TiledMMAINS4_8MMA_AtomIJNS4_4SM904GMMA26MMA_64x128x16_F32F16F16_SSILNSP_5MajorE0ELSR_0ELNSP_7ScaleInE1ELSS_1EEEEEENS4_6LayoutINS5_IJSD_SD_SD_EEENS5_IJNSA_ILi0EEESX_SX_EEEEENS5_IJNS4_10UnderscoreES10_S10_EEEEENS4_23SM90_TMA_LOAD_MULTICASTENS4_14ComposedLayoutINS4_7SwizzleILi3ELi4ELi3EEENS4_18smem_ptr_flag_bitsILi16EEENSV_INS5_IJNSA_ILi8EEESH_EEENS5_IJSH_SD_EEEEEEEvNS4_8identityES13_S1D_vS1E_EENS_8epilogue10collective6detail29Sm90TmaWarpSpecializedAdapterINS1H_15DefaultEpilogueISK_SL_SL_NS1G_6thread17LinearCombinationISK_Li1EffLNS1L_9ScaleType4KindE0ELNS_15FloatRoundStyleE2ESK_EENS1_15EpilogueDefaultEEEEEvvEEEEvNT_6ParamsE)
        /*0014*/ 	.word	0x00000008


	//----- nvinfo : EIATTR_MIN_STACK_SIZE
	.align		4
.L_17:
        /*0018*/ 	.byte	0x04, 0x12
        /*001a*/ 	.short	(.L_19 - .L_18)
	.align		4
.L_18:
        /*001c*/ 	.word	index@(_ZN7cutlass13device_kernelINS_4gemm6kernel13GemmUniversalIN4cute5tupleIJiiiiEEENS1_10collective13CollectiveMmaINS1_34MainloopSm90TmaGmmaWarpSpecializedILi9ENS5_IJNS4_1CILi2EEENSA_ILi4EEENSA_ILi1EEEEEENS1_32KernelTmaWarpSpecializedPingpongEEENS5_IJNSA_ILi64EEENSA_ILi128EEESH_EEENS_6half_tENS5_IJlSD_lEEESK_SL_NS4_8TiledMMAINS4_8MMA_AtomIJNS4_4SM904GMMA26MMA_64x128x16_F32F16F16_SSILNSP_5MajorE0ELSR_0ELNSP_7ScaleInE1ELSS_1EEEEEENS4_6LayoutINS5_IJSD_SD_SD_EEENS5_IJNSA_ILi0EEESX_SX_EEEEENS5_IJNS4_10UnderscoreES10_S10_EEEEENS4_23SM90_TMA_LOAD_MULTICASTENS4_14ComposedLayoutINS4_7SwizzleILi3ELi4ELi3EEENS4_18smem_ptr_flag_bitsILi16EEENSV_INS5_IJNSA_ILi8EEESH_EEENS5_IJSH_SD_EEEEEEEvNS4_8identityES13_S1D_vS1E_EENS_8epilogue10collective6detail29Sm90TmaWarpSpecializedAdapterINS1H_15DefaultEpilogueISK_SL_SL_NS1G_6thread17LinearCombinationISK_Li1EffLNS1L_9ScaleType4KindE0ELNS_15FloatRoundStyleE2ESK_EENS1_15EpilogueDefaultEEEEEvvEEEEvNT_6ParamsE)
        /*0020*/ 	.word	0x00000008
.L_19:


//--------------------- .nv.compat                --------------------------
	.section	.nv.compat,"",@"SHT_CUDA_COMPAT_INFO"
	.align	4
        /*0000*/ 	.byte	0x02, 0x09, 0x01, 0x00, 0x02, 0x02, 0x04, 0x00, 0x02, 0x05, 0x05, 0x00, 0x03, 0x07, 0x01, 0x01
        /*0010*/ 	.byte	0x02, 0x03, 0x01, 0x00, 0x02, 0x06, 0x01, 0x00, 0x04, 0x0b, 0x08, 0x00, 0x00, 0x00, 0x00, 0x00
        /*0020*/ 	.byte	0x00, 0x00, 0x00, 0x00


//--------------------- .nv.info._ZN7cutlass13device_kernelINS_4gemm6kernel13GemmUniversalIN4cute5tupleIJiiiiEEENS1_10collective13CollectiveMmaINS1_34MainloopSm90TmaGmmaWarpSpecializedILi9ENS5_IJNS4_1CILi2EEENSA_ILi4EEENSA_ILi1EEEEEENS1_32KernelTmaWarpSpecializedPingpongEEENS5_IJNSA_ILi64EEENSA_ILi128EEESH_EEENS_6half_tENS5_IJlSD_lEEESK_SL_NS4_8TiledMMAINS4_8MMA_AtomIJNS4_4SM904GMMA26MMA_64x128x16_F32F16F16_SSILNSP_5MajorE0ELSR_0ELNSP_7ScaleInE1ELSS_1EEEEEENS4_6LayoutINS5_IJSD_SD_SD_EEENS5_IJNSA_ILi0EEESX_SX_EEEEENS5_IJNS4_10UnderscoreES10_S10_EEEEENS4_23SM90_TMA_LOAD_MULTICASTENS4_14ComposedLayoutINS4_7SwizzleILi3ELi4ELi3EEENS4_18smem_ptr_flag_bitsILi16EEENSV_INS5_IJNSA_ILi8EEESH_EEENS5_IJSH_SD_EEEEEEEvNS4_8identityES13_S1D_vS1E_EENS_8epilogue10collective6detail29Sm90TmaWarpSpecializedAdapterINS1H_15DefaultEpilogueISK_SL_SL_NS1G_6thread17LinearCombinationISK_Li1EffLNS1L_9ScaleType4KindE0ELNS_15FloatRoundStyleE2ESK_EENS1_15EpilogueDefaultEEEEEvvEEEEvNT_6ParamsE --------------------------
	.section	.nv.info._ZN7cutlass13device_kernelINS_4gemm6kernel13GemmUniversalIN4cute5tupleIJiiiiEEENS1_10collective13CollectiveMmaINS1_34MainloopSm90TmaGmmaWarpSpecializedILi9ENS5_IJNS4_1CILi2EEENSA_ILi4EEENSA_ILi1EEEEEENS1_32KernelTmaWarpSpecializedPingpongEEENS5_IJNSA_ILi64EEENSA_ILi128EEESH_EEENS_6half_tENS5_IJlSD_lEEESK_SL_NS4_8TiledMMAINS4_8MMA_AtomIJNS4_4SM904GMMA26MMA_64x128x16_F32F16F16_SSILNSP_5MajorE0ELSR_0ELNSP_7ScaleInE1ELSS_1EEEEEENS4_6LayoutINS5_IJSD_SD_SD_EEENS5_IJNSA_ILi0EEESX_SX_EEEEENS5_IJNS4_10UnderscoreES10_S10_EEEEENS4_23SM90_TMA_LOAD_MULTICASTENS4_14ComposedLayoutINS4_7SwizzleILi3ELi4ELi3EEENS4_18smem_ptr_flag_bitsILi16EEENSV_INS5_IJNSA_ILi8EEESH_EEENS5_IJSH_SD_EEEEEEEvNS4_8identityES13_S1D_vS1E_EENS_8epilogue10collective6detail29Sm90TmaWarpSpecializedAdapterINS1H_15DefaultEpilogueISK_SL_SL_NS1G_6thread17LinearCombinationISK_Li1EffLNS1L_9ScaleType4KindE0ELNS_15FloatRoundStyleE2ESK_EENS1_15EpilogueDefaultEEEEEvvEEEEvNT_6ParamsE,"",@"SHT_CUDA_INFO"
	.sectionflags	@""
	.align	4


	//----- nvinfo : EIATTR_CUDA_API_VERSION
	.align		4
        /*0000*/ 	.byte	0x04, 0x37
        /*0002*/ 	.short	(.L_21 - .L_20)
.L_20:
        /*0004*/ 	.word	0x00000082


	//----- nvinfo : EIATTR_KPARAM_INFO
	.align		4
.L_21:
        /*0008*/ 	.byte	0x04, 0x17
        /*000a*/ 	.short	(.L_23 - .L_22)
.L_22:
        /*000c*/ 	.word	0x00000000
        /*0010*/ 	.short	0x0000
        /*0012*/ 	.short	0x0070
        /*0014*/ 	.byte	0x00, 0xf0, 0x01, 0x10


	//----- nvinfo : EIATTR_SPARSE_MMA_MASK
	.align		4
.L_23:
        /*0018*/ 	.byte	0x03, 0x50
        /*001a*/ 	.short	0x0000


	//----- nvinfo : EIATTR_MAXREG_COUNT
	.align		4
        /*001c*/ 	.byte	0x03, 0x1b
        /*001e*/ 	.short	0x00a8


	//----- nvinfo : EIATTR_NUM_BARRIERS
	.align		4
        /*0020*/ 	.byte	0x02, 0x4c
        /*0022*/ 	.byte	0x01
	.zero		1


	//----- nvinfo : EIATTR_EXTERNS
	.align		4
        /*0024*/ 	.byte	0x04, 0x0f
        /*0026*/ 	.short	(.L_25 - .L_24)


	//   ....[0]....
	.align		4
.L_24:
        /*0028*/ 	.word	index@(__assertfail)


	//----- nvinfo : EIATTR_ANNOTATIONS
	.align		4
.L_25:
        /*002c*/ 	.byte	0x04, 0x55
        /*002e*/ 	.short	(.L_27 - .L_26)


	//   ....[0]....
.L_26:
        /*0030*/ 	.word	0x00000001
        /*0034*/ 	.byte	0x80, 0x0e, 0x00, 0x00, 0x01, 0x00, 0x00, 0x00, 0x30, 0x15, 0x00, 0x00, 0x01, 0x00, 0x00, 0x00
        /*0044*/ 	.byte	0x40, 0x64, 0x00, 0x00, 0x01, 0x00, 0x00, 0x00, 0x70, 0x71, 0x00, 0x00


	//----- nvinfo : EIATTR_MERCURY_ISA_VERSION
	.align		4
.L_27:
        /*0050*/ 	.byte	0x03, 0x5f
        /*0052*/ 	.short	0x0101


	//----- nvinfo : EIATTR_INT_WARP_WIDE_INSTR_OFFSETS
	.align		4
        /*0054*/ 	.byte	0x04, 0x31
        /*0056*/ 	.short	(.L_29 - .L_28)


	//   ....[0]....
.L_28:
        /*0058*/ 	.word	0x000005c0


	//   ....[1]....
        /*005c*/ 	.word	0x000005e0


	//   ....[2]....
        /*0060*/ 	.word	0x00000600


	//   ....[3]....
        /*0064*/ 	.word	0x000006c0


	//   ....[4]....
        /*0068*/ 	.word	0x000006e0


	//   ....[5]....
        /*006c*/ 	.word	0x00000740


	//   ....[6]....
        /*0070*/ 	.word	0x00000850


	//   ....[7]....
        /*0074*/ 	.word	0x00000880


	//   ....[8]....
        /*0078*/ 	.word	0x000021f0


	//----- nvinfo : EIATTR_COOP_GROUP_MASK_REGIDS
	.align		4
.L_29:
        /*007c*/ 	.byte	0x04, 0x29
        /*007e*/ 	.short	(.L_31 - .L_30)


	//   ....[0]....
.L_30:
        /*0080*/ 	.word	0xffffffff


	//   ....[1]....
        /*0084*/ 	.word	0xffffffff


	//   ....[2]....
        /*0088*/ 	.word	0xffffffff


	//   ....[3]....
        /*008c*/ 	.word	0xffffffff


	//   ....[4]....
        /*0090*/ 	.word	0xffffffff


	//   ....[5]....
        /*0094*/ 	.word	0xffffffff


	//   ....[6]....
        /*0098*/ 	.word	0xffffffff


	//----- nvinfo : EIATTR_COOP_GROUP_INSTR_OFFSETS
	.align		4
.L_31:
        /*009c*/ 	.byte	0x04, 0x28
        /*009e*/ 	.short	(.L_33 - .L_32)


	//   ....[0]....
.L_32:
        /*00a0*/ 	.word	0x00000070


	//   ....[1]....
        /*00a4*/ 	.word	0x00000080


	//   ....[2]....
        /*00a8*/ 	.word	0x00000140


	//   ....[3]....
        /*00ac*/ 	.word	0x000003a0


	//   ....[4]....
        /*00b0*/ 	.word	0x000003e0


	//   ....[5]....
        /*00b4*/ 	.word	0x00000460


	//   ....[6]....
        /*00b8*/ 	.word	0x00000a30


	//----- nvinfo : EIATTR_REG_RECONFIG
	.align		4
.L_33:
        /*00bc*/ 	.byte	0x01, 0x54
	.zero		2


	//----- nvinfo : EIATTR_SYSCALL_OFFSETS
	.align		4
        /*00c0*/ 	.byte	0x04, 0x46
        /*00c2*/ 	.short	(.L_35 - .L_34)


	//   ....[0]....
.L_34:
        /*00c4*/ 	.word	0x000019a0


	//----- nvinfo : EIATTR_MBARRIER_INSTR_OFFSETS
	.align		4
.L_35:
        /*00c8*/ 	.byte	0x04, 0x39
        /*00ca*/ 	.short	(.L_37 - .L_36)


	//   ....[0]....
.L_36:
        /*00cc*/ 	.word	0x00000260
        /*00d0*/ 	.word	0x000000ff
        /*00d4*/ 	.word	0x00000000
        /*00d8*/ 	.short	0x0100
        /*00da*/ 	.byte	0x08
	.zero		1


	//   ....[1]....
        /*00dc*/ 	.word	0x00000270
        /*00e0*/ 	.word	0x000000ff
        /*00e4*/ 	.word	0x00000048
        /*00e8*/ 	.short	0x0100
        /*00ea*/ 	.byte	0x08
	.zero		1


	//   ....[2]....
        /*00ec*/ 	.word	0x00000280
        /*00f0*/ 	.word	0x000000ff
        /*00f4*/ 	.word	0x00000008
        /*00f8*/ 	.short	0x0100
        /*00fa*/ 	.byte	0x08
	.zero		1


	//   ....[3]....
        /*00fc*/ 	.word	0x00000290
        /*0100*/ 	.word	0x000000ff
        /*0104*/ 	.word	0x00000050
        /*0108*/ 	.short	0x0100
        /*010a*/ 	.byte	0x08
	.zero		1


	//   ....[4]....
        /*010c*/ 	.word	0x000002a0
        /*0110*/ 	.word	0x000000ff
        /*0114*/ 	.word	0x00000010
        /*0118*/ 	.short	0x0100
        /*011a*/ 	.byte	0x08
	.zero		1


	//   ....[5]....
        /*011c*/ 	.word	0x000002b0
        /*0120*/ 	.word	0x000000ff
        /*0124*/ 	.word	0x00000058
        /*0128*/ 	.short	0x0100
        /*012a*/ 	.byte	0x08
	.zero		1


	//   ....[6]....
        /*012c*/ 	.word	0x000002c0
        /*0130*/ 	.word	0x000000ff
        /*0134*/ 	.word	0x00000018
        /*0138*/ 	.short	0x0100
        /*013a*/ 	.byte	0x08
	.zero		1


	//   ....[7]....
        /*013c*/ 	.word	0x000002d0
        /*0140*/ 	.word	0x000000ff
        /*0144*/ 	.word	0x00000060
        /*0148*/ 	.short	0x0100
        /*014a*/ 	.byte	0x08
	.zero		1


	//   ....[8]....
        /*014c*/ 	.word	0x000002e0
        /*0150*/ 	.word	0x000000ff
        /*0154*/ 	.word	0x00000020
        /*0158*/ 	.short	0x0100
        /*015a*/ 	.byte	0x08
	.zero		1


	//   ....[9]....
        /*015c*/ 	.word	0x000002f0
        /*0160*/ 	.word	0x000000ff
        /*0164*/ 	.word	0x00000068
        /*0168*/ 	.short	0x0100
        /*016a*/ 	.byte	0x08
	.zero		1


	//   ....[10]....
        /*016c*/ 	.word	0x00000300
        /*0170*/ 	.word	0x000000ff
        /*0174*/ 	.word	0x00000028
        /*0178*/ 	.short	0x0100
        /*017a*/ 	.byte	0x08
	.zero		1


	//   ....[11]....
        /*017c*/ 	.word	0x00000310
        /*0180*/ 	.word	0x000000ff
        /*0184*/ 	.word	0x00000070
        /*0188*/ 	.short	0x0100
        /*018a*/ 	.byte	0x08
	.zero		1


	//   ....[12]....
        /*018c*/ 	.word	0x00000320
        /*0190*/ 	.word	0x000000ff
        /*0194*/ 	.word	0x00000030
        /*0198*/ 	.short	0x0100
        /*019a*/ 	.byte	0x08
	.zero		1


	//   ....[13]....
        /*019c*/ 	.word	0x00000330
        /*01a0*/ 	.word	0x000000ff
        /*01a4*/ 	.word	0x00000078
        /*01a8*/ 	.short	0x0100
        /*01aa*/ 	.byte	0x08
	.zero		1


	//   ....[14]....
        /*01ac*/ 	.word	0x00000340
        /*01b0*/ 	.word	0x000000ff
        /*01b4*/ 	.word	0x00000038
        /*01b8*/ 	.short	0x0100
        /*01ba*/ 	.byte	0x08
	.zero		1


	//   ....[15]....
        /*01bc*/ 	.word	0x00000350
        /*01c0*/ 	.word	0x000000ff
        /*01c4*/ 	.word	0x00000080
        /*01c8*/ 	.short	0x0100
        /*01ca*/ 	.byte	0x08
	.zero		1


	//   ....[16]....
        /*01cc*/ 	.word	0x00000360
        /*01d0*/ 	.word	0x000000ff
        /*01d4*/ 	.word	0x00000040
        /*01d8*/ 	.short	0x0100
        /*01da*/ 	.byte	0x08
	.zero		1


	//   ....[17]....
        /*01dc*/ 	.word	0x00000370
        /*01e0*/ 	.word	0x000000ff
        /*01e4*/ 	.word	0x00000088
        /*01e8*/ 	.short	0x0100
        /*01ea*/ 	.byte	0x08
	.zero		1


	//   ....[18]....
        /*01ec*/ 	.word	0x000008d0
        /*01f0*/ 	.word	0x000000ff
        /*01f4*/ 	.word	0x000000c0
        /*01f8*/ 	.short	0x0100
        /*01fa*/ 	.byte	0x08
	.zero		1


	//   ....[19]....
        /*01fc*/ 	.word	0x00000960
        /*0200*/ 	.word	0x000000ff
        /*0204*/ 	.word	0x000000c8
        /*0208*/ 	.short	0x0100
        /*020a*/ 	.byte	0x08
	.zero		1


	//   ....[20]....
        /*020c*/ 	.word	0x000009b0
        /*0210*/ 	.word	0x000000ff
        /*0214*/ 	.word	0x000000a0
        /*0218*/ 	.short	0x0100
        /*021a*/ 	.byte	0x09
	.zero		1


	//   ....[21]....
        /*021c*/ 	.word	0x000009c0
        /*0220*/ 	.word	0x000000ff
        /*0224*/ 	.word	0x000000a8
        /*0228*/ 	.short	0x0100
        /*022a*/ 	.byte	0x09
	.zero		1


	//   ....[22]....
        /*022c*/ 	.word	0x000009d0
        /*0230*/ 	.word	0x000000ff
        /*0234*/ 	.word	0x000000b0
        /*0238*/ 	.short	0x0100
        /*023a*/ 	.byte	0x09
	.zero		1


	//   ....[23]....
        /*023c*/ 	.word	0x000009e0
        /*0240*/ 	.word	0x000000ff
        /*0244*/ 	.word	0x000000b8
        /*0248*/ 	.short	0x0100
        /*024a*/ 	.byte	0x09
	.zero		1


	//   ....[24]....
        /*024c*/ 	.word	0x00001860
        /*0250*/ 	.word	0x000000ff
        /*0254*/ 	.word	0xfffffff8
        /*0258*/ 	.short	0x010a
        /*025a*/ 	.byte	0x2b
	.zero		1


	//   ....[25]....
        /*025c*/ 	.word	0x00001a20
        /*0260*/ 	.word	0x00000003
        /*0264*/ 	.word	0x00000000
        /*0268*/ 	.short	0x010a
        /*026a*/ 	.byte	0x3f
	.zero		1


	//   ....[26]....
        /*026c*/ 	.word	0x00001a80
        /*0270*/ 	.word	0x00000003
        /*0274*/ 	.word	0x00000000
        /*0278*/ 	.short	0x010a
        /*027a*/ 	.byte	0x3f
	.zero		1


	//   ....[27]....
        /*027c*/ 	.word	0x00001de0
        /*0280*/ 	.word	0x000000ff
        /*0284*/ 	.word	0x00000000
        /*0288*/ 	.short	0x010a
        /*028a*/ 	.byte	0x04
	.zero		1


	//   ....[28]....
        /*028c*/ 	.word	0x00001e20
        /*0290*/ 	.word	0x000000ff
        /*0294*/ 	.word	0x00000000
        /*0298*/ 	.short	0x010a
        /*029a*/ 	.byte	0x04
	.zero		1


	//   ....[29]....
        /*029c*/ 	.word	0x00002080
        /*02a0*/ 	.word	0x00000005
        /*02a4*/ 	.word	0x00000000
        /*02a8*/ 	.short	0x0101
        /*02aa*/ 	.byte	0x3f
	.zero		1


	//   ....[30]....
        /*02ac*/ 	.word	0x00002190
        /*02b0*/ 	.word	0x00000003
        /*02b4*/ 	.word	0x00000000
        /*02b8*/ 	.short	0x0101
        /*02ba*/ 	.byte	0x2e
	.zero		1


	//   ....[31]....
        /*02bc*/ 	.word	0x00002290
        /*02c0*/ 	.word	0x00000003
        /*02c4*/ 	.word	0x00000000
        /*02c8*/ 	.short	0x0101
        /*02ca*/ 	.byte	0x3f
	.zero		1


	//   ....[32]....
        /*02cc*/ 	.word	0x00002310
        /*02d0*/ 	.word	0x000000ff
        /*02d4*/ 	.word	0x00000008
        /*02d8*/ 	.short	0x010a
        /*02da*/ 	.byte	0x2b
	.zero		1


	//   ....[33]....
        /*02dc*/ 	.word	0x00006480
        /*02e0*/ 	.word	0x00000000
        /*02e4*/ 	.word	0x00000000
        /*02e8*/ 	.short	0x0101
        /*02ea*/ 	.byte	0x2e
	.zero		1


	//   ....[34]....
        /*02ec*/ 	.word	0x00006e90
        /*02f0*/ 	.word	0x0000000b
        /*02f4*/ 	.word	0x00000048
        /*02f8*/ 	.short	0x010a
        /*02fa*/ 	.byte	0x3f
	.zero		1


	//   ....[35]....
        /*02fc*/ 	.word	0x000072a0
        /*0300*/ 	.word	0x00000006
        /*0304*/ 	.word	0x000000c8
        /*0308*/ 	.short	0x0101
        /*030a*/ 	.byte	0x3f
	.zero		1


	//   ....[36]....
        /*030c*/ 	.word	0x000079c0
        /*0310*/ 	.word	0x00000007
        /*0314*/ 	.word	0x00000000
        /*0318*/ 	.short	0x010a
        /*031a*/ 	.byte	0x3f
	.zero		1


	//   ....[37]....
        /*031c*/ 	.word	0x00007a40
        /*0320*/ 	.word	0x00000006
        /*0324*/ 	.word	0x00000000
        /*0328*/ 	.short	0x010a
        /*032a*/ 	.byte	0x3f
	.zero		1


	//   ....[38]....
        /*032c*/ 	.word	0x00007ad0
        /*0330*/ 	.word	0x00000007
        /*0334*/ 	.word	0x00000000
        /*0338*/ 	.short	0x010a
        /*033a*/ 	.byte	0x3f
	.zero		1


	//   ....[39]....
        /*033c*/ 	.word	0x00007b60
        /*0340*/ 	.word	0x00000006
        /*0344*/ 	.word	0x00000000
        /*0348*/ 	.short	0x010a
        /*034a*/ 	.byte	0x3f
	.zero		1


	//   ....[40]....
        /*034c*/ 	.word	0x00007bf0
        /*0350*/ 	.word	0x00000007
        /*0354*/ 	.word	0x00000000
        /*0358*/ 	.short	0x010a
        /*035a*/ 	.byte	0x3f
	.zero		1


	//   ....[41]....
        /*035c*/ 	.word	0x00007c80
        /*0360*/ 	.word	0x00000006
        /*0364*/ 	.word	0x00000000
        /*0368*/ 	.short	0x010a
        /*036a*/ 	.byte	0x3f
	.zero		1


	//   ....[42]....
        /*036c*/ 	.word	0x00007d10
        /*0370*/ 	.word	0x00000007
        /*0374*/ 	.word	0x00000000
        /*0378*/ 	.short	0x010a
        /*037a*/ 	.byte	0x3f
	.zero		1


	//   ....[43]....
        /*037c*/ 	.word	0x00007da0
        /*0380*/ 	.word	0x00000006
        /*0384*/ 	.word	0x00000000
        /*0388*/ 	.short	0x010a
        /*038a*/ 	.byte	0x3f
	.zero		1


	//   ....[44]....
        /*038c*/ 	.word	0x00007e30
        /*0390*/ 	.word	0x00000005
        /*0394*/ 	.word	0x00000000
        /*0398*/ 	.short	0x010a
        /*039a*/ 	.byte	0x3f
	.zero		1


	//   ....[45]....
        /*039c*/ 	.word	0x00007ea0
        /*03a0*/ 	.word	0x00000003
        /*03a4*/ 	.word	0xfffffff8
        /*03a8*/ 	.short	0x010a
        /*03aa*/ 	.byte	0x3f
	.zero		1


	//   ....[46]....
        /*03ac*/ 	.word	0x00007ef0
        /*03b0*/ 	.word	0x00000003
        /*03b4*/ 	.word	0x00000000
        /*03b8*/ 	.short	0x010a
        /*03ba*/ 	.byte	0x3f
	.zero		1


	//   ....[47]....
        /*03bc*/ 	.word	0x00007f50
        /*03c0*/ 	.word	0x00000005
        /*03c4*/ 	.word	0x00000000
        /*03c8*/ 	.short	0x010a
        /*03ca*/ 	.byte	0x3f
	.zero		1


	//   ....[48]....
        /*03cc*/ 	.word	0x00007fb0
        /*03d0*/ 	.word	0x00000003
        /*03d4*/ 	.word	0x00000008
        /*03d8*/ 	.short	0x010a
        /*03da*/ 	.byte	0x3f
	.zero		1


	//   ....[49]....
        /*03dc*/ 	.word	0x00008080
        /*03e0*/ 	.word	0x0000000b
        /*03e4*/ 	.word	0x00000048
        /*03e8*/ 	.short	0x010a
        /*03ea*/ 	.byte	0x3f
	.zero		1


	//   ....[50]....
        /*03ec*/ 	.word	0x00008150
        /*03f0*/ 	.word	0x00000007
        /*03f4*/ 	.word	0x00000000
        /*03f8*/ 	.short	0x010a
        /*03fa*/ 	.byte	0x3f
	.zero		1


	//   ....[51]....
        /*03fc*/ 	.word	0x000081a0
        /*0400*/ 	.word	0x00000006
        /*0404*/ 	.word	0x00000000
        /*0408*/ 	.short	0x010a
        /*040a*/ 	.byte	0x3f
	.zero		1


	//   ....[52]....
        /*040c*/ 	.word	0x000081f0
        /*0410*/ 	.word	0x00000007
        /*0414*/ 	.word	0x00000000
        /*0418*/ 	.short	0x010a
        /*041a*/ 	.byte	0x3f
	.zero		1


	//   ....[53]....
        /*041c*/ 	.word	0x00008240
        /*0420*/ 	.word	0x00000006
        /*0424*/ 	.word	0x00000000
        /*0428*/ 	.short	0x010a
        /*042a*/ 	.byte	0x3f
	.zero		1


	//   ....[54]....
        /*042c*/ 	.word	0x00008290
        /*0430*/ 	.word	0x00000007
        /*0434*/ 	.word	0x00000000
        /*0438*/ 	.short	0x010a
        /*043a*/ 	.byte	0x3f
	.zero		1


	//   ....[55]....
        /*043c*/ 	.word	0x000082e0
        /*0440*/ 	.word	0x00000006
        /*0444*/ 	.word	0x00000000
        /*0448*/ 	.short	0x010a
        /*044a*/ 	.byte	0x3f
	.zero		1


	//   ....[56]....
        /*044c*/ 	.word	0x00008330
        /*0450*/ 	.word	0x00000007
        /*0454*/ 	.word	0x00000000
        /*0458*/ 	.short	0x010a
        /*045a*/ 	.byte	0x3f
	.zero		1


	//   ....[57]....
        /*045c*/ 	.word	0x00008380
        /*0460*/ 	.word	0x00000006
        /*0464*/ 	.word	0x00000000
        /*0468*/ 	.short	0x010a
        /*046a*/ 	.byte	0x3f
	.zero		1


	//----- nvinfo : EIATTR_NUM_MBARRIERS
	.align		4
.L_37:
        /*046c*/ 	.byte	0x03, 0x38
        /*046e*/ 	.short	0x0018


	//----- nvinfo : EIATTR_EXIT_INSTR_OFFSETS
	.align		4
        /*0470*/ 	.byte	0x04, 0x1c
        /*0472*/ 	.short	(.L_39 - .L_38)


	//   ....[0]....
.L_38:
        /*0474*/ 	.word	0x000014c0


	//   ....[1]....
        /*0478*/ 	.word	0x00001520


	//   ....[2]....
        /*047c*/ 	.word	0x00006aa0


	//   ....[3]....
        /*0480*/ 	.word	0x00006ad0


	//   ....[4]....
        /*0484*/ 	.word	0x00007e80


	//----- nvinfo : EIATTR_MAX_THREADS
	.align		4
.L_39:
        /*0488*/ 	.byte	0x04, 0x05
        /*048a*/ 	.short	(.L_41 - .L_40)
.L_40:
        /*048c*/ 	.word	0x00000180
        /*0490*/ 	.word	0x00000001
        /*0494*/ 	.word	0x00000001


	//----- nvinfo : EIATTR_CRS_STACK_SIZE
	.align		4
.L_41:
        /*0498*/ 	.byte	0x04, 0x1e
        /*049a*/ 	.short	(.L_43 - .L_42)
.L_42:
        /*049c*/ 	.word	0x00000000


	//----- nvinfo : EIATTR_CBANK_PARAM_SIZE
	.align		4
.L_43:
        /*04a0*/ 	.byte	0x03, 0x19
        /*04a2*/ 	.short	0x0470


	//----- nvinfo : EIATTR_PARAM_CBANK
	.align		4
        /*04a4*/ 	.byte	0x04, 0x0a
        /*04a6*/ 	.short	(.L_45 - .L_44)
	.align		4
.L_44:
        /*04a8*/ 	.word	index@(.nv.constant0._ZN7cutlass13device_kernelINS_4gemm6kernel13GemmUniversalIN4cute5tupleIJiiiiEEENS1_10collective13CollectiveMmaINS1_34MainloopSm90TmaGmmaWarpSpecializedILi9ENS5_IJNS4_1CILi2EEENSA_ILi4EEENSA_ILi1EEEEEENS1_32KernelTmaWarpSpecializedPingpongEEENS5_IJNSA_ILi64EEENSA_ILi128EEESH_EEENS_6half_tENS5_IJlSD_lEEESK_SL_NS4_8TiledMMAINS4_8MMA_AtomIJNS4_4SM904GMMA26MMA_64x128x16_F32F16F16_SSILNSP_5MajorE0ELSR_0ELNSP_7ScaleInE1ELSS_1EEEEEENS4_6LayoutINS5_IJSD_SD_SD_EEENS5_IJNSA_ILi0EEESX_SX_EEEEENS5_IJNS4_10UnderscoreES10_S10_EEEEENS4_23SM90_TMA_LOAD_MULTICASTENS4_14ComposedLayoutINS4_7SwizzleILi3ELi4ELi3EEENS4_18smem_ptr_flag_bitsILi16EEENSV_INS5_IJNSA_ILi8EEESH_EEENS5_IJSH_SD_EEEEEEEvNS4_8identityES13_S1D_vS1E_EENS_8epilogue10collective6detail29Sm90TmaWarpSpecializedAdapterINS1H_15DefaultEpilogueISK_SL_SL_NS1G_6thread17LinearCombinationISK_Li1EffLNS1L_9ScaleType4KindE0ELNS_15FloatRoundStyleE2ESK_EENS1_15EpilogueDefaultEEEEEvvEEEEvNT_6ParamsE)
        /*04ac*/ 	.short	0x0210
        /*04ae*/ 	.short	0x0470


	//----- nvinfo : EIATTR_SW_WAR
	.align		4
.L_45:
        /*04b0*/ 	.byte	0x04, 0x36
        /*04b2*/ 	.short	(.L_47 - .L_46)
.L_46:
        /*04b4*/ 	.word	0x00000008
.L_47:


//--------------------- .nv.callgraph             --------------------------
	.section	.nv.callgraph,"",@"SHT_CUDA_CALLGRAPH"
	.align	4
	.sectionentsize	8
	.align		4
        /*0000*/ 	.word	0x00000000
	.align		4
        /*0004*/ 	.word	0xffffffff
	.align		4
        /*0008*/ 	.word	index@(_ZN7cutlass13device_kernelINS_4gemm6kernel13GemmUniversalIN4cute5tupleIJiiiiEEENS1_10collective13CollectiveMmaINS1_34MainloopSm90TmaGmmaWarpSpecializedILi9ENS5_IJNS4_1CILi2EEENSA_ILi4EEENSA_ILi1EEEEEENS1_32KernelTmaWarpSpecializedPingpongEEENS5_IJNSA_ILi64EEENSA_ILi128EEESH_EEENS_6half_tENS5_IJlSD_lEEESK_SL_NS4_8TiledMMAINS4_8MMA_AtomIJNS4_4SM904GMMA26MMA_64x128x16_F32F16F16_SSILNSP_5MajorE0ELSR_0ELNSP_7ScaleInE1ELSS_1EEEEEENS4_6LayoutINS5_IJSD_SD_SD_EEENS5_IJNSA_ILi0EEESX_SX_EEEEENS5_IJNS4_10UnderscoreES10_S10_EEEEENS4_23SM90_TMA_LOAD_MULTICASTENS4_14ComposedLayoutINS4_7SwizzleILi3ELi4ELi3EEENS4_18smem_ptr_flag_bitsILi16EEENSV_INS5_IJNSA_ILi8EEESH_EEENS5_IJSH_SD_EEEEEEEvNS4_8identityES13_S1D_vS1E_EENS_8epilogue10collective6detail29Sm90TmaWarpSpecializedAdapterINS1H_15DefaultEpilogueISK_SL_SL_NS1G_6thread17LinearCombinationISK_Li1EffLNS1L_9ScaleType4KindE0ELNS_15FloatRoundStyleE2ESK_EENS1_15EpilogueDefaultEEEEEvvEEEEvNT_6ParamsE)
	.align		4
        /*000c*/ 	.word	index@(__assertfail)
	.align		4
        /*0010*/ 	.word	0x00000000
	.align		4
        /*0014*/ 	.word	0xfffffffe
	.align		4
        /*0018*/ 	.word	0x00000000
	.align		4
        /*001c*/ 	.word	0xfffffffd
	.align		4
        /*0020*/ 	.word	0x00000000
	.align		4
        /*0024*/ 	.word	0xfffffffc


//--------------------- .nv.constant4             --------------------------
	.section	.nv.constant4,"a",@progbits
	.align	8
	.align		8
.nv.constant4:
        /*0000*/ 	.dword	__assertfail
	.align		8
        /*0008*/ 	.dword	__unnamed_1
	.align		8
        /*0010*/ 	.dword	_ZN40_INTERNAL_d5d6e43a_4_k_cu_d03268bf_169214cuda3std3__45__cpo5beginE
	.align		8
        /*0018*/ 	.dword	_ZN40_INTERNAL_d5d6e43a_4_k_cu_d03268bf_169214cuda3std3__45__cpo3endE
	.align		8
        /*0020*/ 	.dword	_ZN40_INTERNAL_d5d6e43a_4_k_cu_d03268bf_169214cuda3std3__45__cpo6cbeginE
	.align		8
        /*0028*/ 	.dword	_ZN40_INTERNAL_d5d6e43a_4_k_cu_d03268bf_169214cuda3std3__45__cpo4cendE
	.align		8
        /*0030*/ 	.dword	_ZN40_INTERNAL_d5d6e43a_4_k_cu_d03268bf_169214cuda3std3__442_GLOBAL__N__d5d6e43a_4_k_cu_d03268bf_169216ignoreE
	.align		8
        /*0038*/ 	.dword	_ZN40_INTERNAL_d5d6e43a_4_k_cu_d03268bf_169214cuda3std3__419piecewise_constructE
	.align		8
        /*0040*/ 	.dword	_ZN40_INTERNAL_d5d6e43a_4_k_cu_d03268bf_169214cuda3std3__48in_placeE
	.align		8
        /*0048*/ 	.dword	_ZN40_INTERNAL_d5d6e43a_4_k_cu_d03268bf_169214cuda3std6ranges3__45__cpo4swapE
	.align		8
        /*0050*/ 	.dword	_ZN40_INTERNAL_d5d6e43a_4_k_cu_d03268bf_169214cuda3std6ranges3__45__cpo9iter_moveE
	.align		8
        /*0058*/ 	.dword	_ZN40_INTERNAL_d5d6e43a_4_k_cu_d03268bf_169214cute7productE
	.align		8
        /*0060*/ 	.dword	_ZN40_INTERNAL_d5d6e43a_4_k_cu_d03268bf_169214cute1_E
	.align		8
        /*0068*/ 	.dword	$str$22
	.align		8
        /*0070*/ 	.dword	$str$23


//--------------------- .text._ZN7cutlass13device_kernelINS_4gemm6kernel13GemmUniversalIN4cute5tupleIJiiiiEEENS1_10collective13CollectiveMmaINS1_34MainloopSm90TmaGmmaWarpSpecializedILi9ENS5_IJNS4_1CILi2EEENSA_ILi4EEENSA_ILi1EEEEEENS1_32KernelTmaWarpSpecializedPingpongEEENS5_IJNSA_ILi64EEENSA_ILi128EEESH_EEENS_6half_tENS5_IJlSD_lEEESK_SL_NS4_8TiledMMAINS4_8MMA_AtomIJNS4_4SM904GMMA26MMA_64x128x16_F32F16F16_SSILNSP_5MajorE0ELSR_0ELNSP_7ScaleInE1ELSS_1EEEEEENS4_6LayoutINS5_IJSD_SD_SD_EEENS5_IJNSA_ILi0EEESX_SX_EEEEENS5_IJNS4_10UnderscoreES10_S10_EEEEENS4_23SM90_TMA_LOAD_MULTICASTENS4_14ComposedLayoutINS4_7SwizzleILi3ELi4ELi3EEENS4_18smem_ptr_flag_bitsILi16EEENSV_INS5_IJNSA_ILi8EEESH_EEENS5_IJSH_SD_EEEEEEEvNS4_8identityES13_S1D_vS1E_EENS_8epilogue10collective6detail29Sm90TmaWarpSpecializedAdapterINS1H_15DefaultEpilogueISK_SL_SL_NS1G_6thread17LinearCombinationISK_Li1EffLNS1L_9ScaleType4KindE0ELNS_15FloatRoundStyleE2ESK_EENS1_15EpilogueDefaultEEEEEvvEEEEvNT_6ParamsE --------------------------
	.section	.text._ZN7cutlass13device_kernelINS_4gemm6kernel13GemmUniversalIN4cute5tupleIJiiiiEEENS1_10collective13CollectiveMmaINS1_34MainloopSm90TmaGmmaWarpSpecializedILi9ENS5_IJNS4_1CILi2EEENSA_ILi4EEENSA_ILi1EEEEEENS1_32KernelTmaWarpSpecializedPingpongEEENS5_IJNSA_ILi64EEENSA_ILi128EEESH_EEENS_6half_tENS5_IJlSD_lEEESK_SL_NS4_8TiledMMAINS4_8MMA_AtomIJNS4_4SM904GMMA26MMA_64x128x16_F32F16F16_SSILNSP_5MajorE0ELSR_0ELNSP_7ScaleInE1ELSS_1EEEEEENS4_6LayoutINS5_IJSD_SD_SD_EEENS5_IJNSA_ILi0EEESX_SX_EEEEENS5_IJNS4_10UnderscoreES10_S10_EEEEENS4_23SM90_TMA_LOAD_MULTICASTENS4_14ComposedLayoutINS4_7SwizzleILi3ELi4ELi3EEENS4_18smem_ptr_flag_bitsILi16EEENSV_INS5_IJNSA_ILi8EEESH_EEENS5_IJSH_SD_EEEEEEEvNS4_8identityES13_S1D_vS1E_EENS_8epilogue10collective6detail29Sm90TmaWarpSpecializedAdapterINS1H_15DefaultEpilogueISK_SL_SL_NS1G_6thread17LinearCombinationISK_Li1EffLNS1L_9ScaleType4KindE0ELNS_15FloatRoundStyleE2ESK_EENS1_15EpilogueDefaultEEEEEvvEEEEvNT_6ParamsE,"ax",@progbits
	.align	128
.text._ZN7cutlass13device_kernelINS_4gemm6kernel13GemmUniversalIN4cute5tupleIJiiiiEEENS1_10collective13CollectiveMmaINS1_34MainloopSm90TmaGmmaWarpSpecializedILi9ENS5_IJNS4_1CILi2EEENSA_ILi4EEENSA_ILi1EEEEEENS1_32KernelTmaWarpSpecializedPingpongEEENS5_IJNSA_ILi64EEENSA_ILi128EEESH_EEENS_6half_tENS5_IJlSD_lEEESK_SL_NS4_8TiledMMAINS4_8MMA_AtomIJNS4_4SM904GMMA26MMA_64x128x16_F32F16F16_SSILNSP_5MajorE0ELSR_0ELNSP_7ScaleInE1ELSS_1EEEEEENS4_6LayoutINS5_IJSD_SD_SD_EEENS5_IJNSA_ILi0EEESX_SX_EEEEENS5_IJNS4_10UnderscoreES10_S10_EEEEENS4_23SM90_TMA_LOAD_MULTICASTENS4_14ComposedLayoutINS4_7SwizzleILi3ELi4ELi3EEENS4_18smem_ptr_flag_bitsILi16EEENSV_INS5_IJNSA_ILi8EEESH_EEENS5_IJSH_SD_EEEEEEEvNS4_8identityES13_S1D_vS1E_EENS_8epilogue10collective6detail29Sm90TmaWarpSpecializedAdapterINS1H_15DefaultEpilogueISK_SL_SL_NS1G_6thread17LinearCombinationISK_Li1EffLNS1L_9ScaleType4KindE0ELNS_15FloatRoundStyleE2ESK_EENS1_15EpilogueDefaultEEEEEvvEEEEvNT_6ParamsE:
        .type           _ZN7cutlass13device_kernelINS_4gemm6kernel13GemmUniversalIN4cute5tupleIJiiiiEEENS1_10collective13CollectiveMmaINS1_34MainloopSm90TmaGmmaWarpSpecializedILi9ENS5_IJNS4_1CILi2EEENSA_ILi4EEENSA_ILi1EEEEEENS1_32KernelTmaWarpSpecializedPingpongEEENS5_IJNSA_ILi64EEENSA_ILi128EEESH_EEENS_6half_tENS5_IJlSD_lEEESK_SL_NS4_8TiledMMAINS4_8MMA_AtomIJNS4_4SM904GMMA26MMA_64x128x16_F32F16F16_SSILNSP_5MajorE0ELSR_0ELNSP_7ScaleInE1ELSS_1EEEEEENS4_6LayoutINS5_IJSD_SD_SD_EEENS5_IJNSA_ILi0EEESX_SX_EEEEENS5_IJNS4_10UnderscoreES10_S10_EEEEENS4_23SM90_TMA_LOAD_MULTICASTENS4_14ComposedLayoutINS4_7SwizzleILi3ELi4ELi3EEENS4_18smem_ptr_flag_bitsILi16EEENSV_INS5_IJNSA_ILi8EEESH_EEENS5_IJSH_SD_EEEEEEEvNS4_8identityES13_S1D_vS1E_EENS_8epilogue10collective6detail29Sm90TmaWarpSpecializedAdapterINS1H_15DefaultEpilogueISK_SL_SL_NS1G_6thread17LinearCombinationISK_Li1EffLNS1L_9ScaleType4KindE0ELNS_15FloatRoundStyleE2ESK_EENS1_15EpilogueDefaultEEEEEvvEEEEvNT_6ParamsE,@function
        .size           _ZN7cutlass13device_kernelINS_4gemm6kernel13GemmUniversalIN4cute5tupleIJiiiiEEENS1_10collective13CollectiveMmaINS1_34MainloopSm90TmaGmmaWarpSpecializedILi9ENS5_IJNS4_1CILi2EEENSA_ILi4EEENSA_ILi1EEEEEENS1_32KernelTmaWarpSpecializedPingpongEEENS5_IJNSA_ILi64EEENSA_ILi128EEESH_EEENS_6half_tENS5_IJlSD_lEEESK_SL_NS4_8TiledMMAINS4_8MMA_AtomIJNS4_4SM904GMMA26MMA_64x128x16_F32F16F16_SSILNSP_5MajorE0ELSR_0ELNSP_7ScaleInE1ELSS_1EEEEEENS4_6LayoutINS5_IJSD_SD_SD_EEENS5_IJNSA_ILi0EEESX_SX_EEEEENS5_IJNS4_10UnderscoreES10_S10_EEEEENS4_23SM90_TMA_LOAD_MULTICASTENS4_14ComposedLayoutINS4_7SwizzleILi3ELi4ELi3EEENS4_18smem_ptr_flag_bitsILi16EEENSV_INS5_IJNSA_ILi8EEESH_EEENS5_IJSH_SD_EEEEEEEvNS4_8identityES13_S1D_vS1E_EENS_8epilogue10collective6detail29Sm90TmaWarpSpecializedAdapterINS1H_15DefaultEpilogueISK_SL_SL_NS1G_6thread17LinearCombinationISK_Li1EffLNS1L_9ScaleType4KindE0ELNS_15FloatRoundStyleE2ESK_EENS1_15EpilogueDefaultEEEEEvvEEEEvNT_6ParamsE,(.L_x_212 - _ZN7cutlass13device_kernelINS_4gemm6kernel13GemmUniversalIN4cute5tupleIJiiiiEEENS1_10collective13CollectiveMmaINS1_34MainloopSm90TmaGmmaWarpSpecializedILi9ENS5_IJNS4_1CILi2EEENSA_ILi4EEENSA_ILi1EEEEEENS1_32KernelTmaWarpSpecializedPingpongEEENS5_IJNSA_ILi64EEENSA_ILi128EEESH_EEENS_6half_tENS5_IJlSD_lEEESK_SL_NS4_8TiledMMAINS4_8MMA_AtomIJNS4_4SM904GMMA26MMA_64x128x16_F32F16F16_SSILNSP_5MajorE0ELSR_0ELNSP_7ScaleInE1ELSS_1EEEEEENS4_6LayoutINS5_IJSD_SD_SD_EEENS5_IJNSA_ILi0EEESX_SX_EEEEENS5_IJNS4_10UnderscoreES10_S10_EEEEENS4_23SM90_TMA_LOAD_MULTICASTENS4_14ComposedLayoutINS4_7SwizzleILi3ELi4ELi3EEENS4_18smem_ptr_flag_bitsILi16EEENSV_INS5_IJNSA_ILi8EEESH_EEENS5_IJSH_SD_EEEEEEEvNS4_8identityES13_S1D_vS1E_EENS_8epilogue10collective6detail29Sm90TmaWarpSpecializedAdapterINS1H_15DefaultEpilogueISK_SL_SL_NS1G_6thread17LinearCombinationISK_Li1EffLNS1L_9ScaleType4KindE0ELNS_15FloatRoundStyleE2ESK_EENS1_15EpilogueDefaultEEEEEvvEEEEvNT_6ParamsE)
        .other          _ZN7cutlass13device_kernelINS_4gemm6kernel13GemmUniversalIN4cute5tupleIJiiiiEEENS1_10collective13CollectiveMmaINS1_34MainloopSm90TmaGmmaWarpSpecializedILi9ENS5_IJNS4_1CILi2EEENSA_ILi4EEENSA_ILi1EEEEEENS1_32KernelTmaWarpSpecializedPingpongEEENS5_IJNSA_ILi64EEENSA_ILi128EEESH_EEENS_6half_tENS5_IJlSD_lEEESK_SL_NS4_8TiledMMAINS4_8MMA_AtomIJNS4_4SM904GMMA26MMA_64x128x16_F32F16F16_SSILNSP_5MajorE0ELSR_0ELNSP_7ScaleInE1ELSS_1EEEEEENS4_6LayoutINS5_IJSD_SD_SD_EEENS5_IJNSA_ILi0EEESX_SX_EEEEENS5_IJNS4_10UnderscoreES10_S10_EEEEENS4_23SM90_TMA_LOAD_MULTICASTENS4_14ComposedLayoutINS4_7SwizzleILi3ELi4ELi3EEENS4_18smem_ptr_flag_bitsILi16EEENSV_INS5_IJNSA_ILi8EEESH_EEENS5_IJSH_SD_EEEEEEEvNS4_8identityES13_S1D_vS1E_EENS_8epilogue10collective6detail29Sm90TmaWarpSpecializedAdapterINS1H_15DefaultEpilogueISK_SL_SL_NS1G_6thread17LinearCombinationISK_Li1EffLNS1L_9ScaleType4KindE0ELNS_15FloatRoundStyleE2ESK_EENS1_15EpilogueDefaultEEEEEvvEEEEvNT_6ParamsE,@"STO_CUDA_ENTRY STV_DEFAULT"
_ZN7cutlass13device_kernelINS_4gemm6kernel13GemmUniversalIN4cute5tupleIJiiiiEEENS1_10collective13CollectiveMmaINS1_34MainloopSm90TmaGmmaWarpSpecializedILi9ENS5_IJNS4_1CILi2EEENSA_ILi4EEENSA_ILi1EEEEEENS1_32KernelTmaWarpSpecializedPingpongEEENS5_IJNSA_ILi64EEENSA_ILi128EEESH_EEENS_6half_tENS5_IJlSD_lEEESK_SL_NS4_8TiledMMAINS4_8MMA_AtomIJNS4_4SM904GMMA26MMA_64x128x16_F32F16F16_SSILNSP_5MajorE0ELSR_0ELNSP_7ScaleInE1ELSS_1EEEEEENS4_6LayoutINS5_IJSD_SD_SD_EEENS5_IJNSA_ILi0EEESX_SX_EEEEENS5_IJNS4_10UnderscoreES10_S10_EEEEENS4_23SM90_TMA_LOAD_MULTICASTENS4_14ComposedLayoutINS4_7SwizzleILi3ELi4ELi3EEENS4_18smem_ptr_flag_bitsILi16EEENSV_INS5_IJNSA_ILi8EEESH_EEENS5_IJSH_SD_EEEEEEEvNS4_8identityES13_S1D_vS1E_EENS_8epilogue10collective6detail29Sm90TmaWarpSpecializedAdapterINS1H_15DefaultEpilogueISK_SL_SL_NS1G_6thread17LinearCombinationISK_Li1EffLNS1L_9ScaleType4KindE0ELNS_15FloatRoundStyleE2ESK_EENS1_15EpilogueDefaultEEEEEvvEEEEvNT_6ParamsE:
[----:B------:R-:W0:Y:S02]  /*0000*/  LDC R1, c[0x0][0x28] ;  /* 0x00000a00ff017b82 */ /* 0x000e240000000800 */
[----:B0-----:R-:W-:Y:S01]  /*0010*/  VIADD R1, R1, 0xfffffff8 ;  /* 0xfffffff801017836 */ /* 0x001fe20000000000 */
[----:B------:R-:W0:Y:S01]  /*0020*/  S2R R4, SR_TID.X ;  /* 0x0000000000047919 */ /* 0x000e220000002100 */
[----:B------:R-:W-:Y:S01]  /*0030*/  ELECT P0, URZ, PT ;  /* 0x00000000003f782f */ /* 0x000fe20003800000 */
[----:B------:R-:W-:Y:S01]  /*0040*/  BSSY B0, `(.L_x_0) ;  /* 0x000000f000007945 */ /* 0x000fe20003800000 */
[--C-:B0-----:R-:W-:Y:S02]  /*0050*/  SHF.R.U32.HI R0, RZ, 0x5, R4.reuse ;  /* 0x00000005ff007819 */ /* 0x101fe40000011604 */
[----:B------:R-:W-:-:S03]  /*0060*/  SHF.R.U32.HI R7, RZ, 0x7, R4 ;  /* 0x00000007ff077819 */ /* 0x000fc60000011604 */
[----:B------:R-:W0:Y:S04]  /*0070*/  SHFL.IDX PT, R2, R0, RZ, 0x1f ;  /* 0x00001fff00027589 */ /* 0x000e2800000e0000 */
[----:B------:R1:W2:Y:S01]  /*0080*/  SHFL.IDX PT, R10, R7, RZ, 0x1f ;  /* 0x00001fff070a7589 */ /* 0x0002a200000e0000 */
[----:B0-----:R-:W-:-:S13]  /*0090*/  ISETP.NE.OR P0, PT, R2, RZ, !P0 ;  /* 0x000000ff0200720c */ /* 0x001fda0004705670 */
[----:B-12---:R-:W-:Y:S05]  /*00a0*/  @P0 BRA `(.L_x_1) ;  /* 0x0000000000200947 */ /* 0x006fea0003800000 */
[----:B------:R-:W-:Y:S02]  /*00b0*/  ULDC.64 UR4, c[0x0][0x198] ;  /* 0x0000660000047ab9 */ /* 0x000fe40000000a00 */
[----:B------:R-:W-:Y:S02]  /*00c0*/  UIADD3 UR6, UP0, UR4, 0xf0, URZ ;  /* 0x000000f004067890 */ /* 0x000fe4000ff1e03f */
[----:B------:R-:W-:Y:S02]  /*00d0*/  UIADD3 UR4, UP1, UR4, 0x1f0, URZ ;  /* 0x000001f004047890 */ /* 0x000fe4000ff3e03f */
[----:B------:R-:W-:Y:S02]  /*00e0*/  UIADD3.X UR7, URZ, UR5, URZ, UP0, !UPT ;  /* 0x000000053f077290 */ /* 0x000fe400087fe43f */
[----:B------:R-:W-:-:S07]  /*00f0*/  UIADD3.X UR5, URZ, UR5, URZ, UP1, !UPT ;  /* 0x000000053f057290 */ /* 0x000fce0008ffe43f */
[----:B------:R0:W-:Y:S02]  /*0100*/  UTMACCTL.PF [UR6] ;  /* 0x00000000060079b9 */ /* 0x0001e40008040000 */
[----:B------:R0:W-:Y:S02]  /*0110*/  UTMACCTL.PF [UR4] ;  /* 0x00000000040079b9 */ /* 0x0001e40008040000 */
[----:B0-----:R-:W-:Y:S01]  /*0120*/  NOP ;  /* 0x0000000000007918 */ /* 0x001fe20000000000 */
.L_x_1:
[----:B------:R-:W-:Y:S05]  /*0130*/  BSYNC B0 ;  /* 0x0000000000007941 */ /* 0x000fea0003800000 */
.L_x_0:
[----:B------:R-:W0:Y:S02]  /*0140*/  SHFL.IDX PT, R9, R0, RZ, 0x1f ;  /* 0x00001fff00097589 */ /* 0x000e2400000e0000 */
[----:B0-----:R-:W-:-:S13]  /*0150*/  ISETP.NE.AND P0, PT, R9, RZ, PT ;  /* 0x000000ff0900720c */ /* 0x001fda0003f05270 */
[----:B------:R-:W-:Y:S05]  /*0160*/  @P0 BRA `(.L_x_2) ;  /* 0x00000000008c0947 */ /* 0x000fea0003800000 */
[----:B------:R-:W-:Y:S01]  /*0170*/  ELECT P0, URZ, PT ;  /* 0x00000000003f782f */ /* 0x000fe20003800000 */
[----:B------:R-:W-:-:S12]  /*0180*/  BSSY B0, `(.L_x_2) ;  /* 0x0000021000007945 */ /* 0x000fd80003800000 */
[----:B------:R-:W-:Y:S05]  /*0190*/  @!P0 BRA `(.L_x_3) ;  /* 0x00000000007c8947 */ /* 0x000fea0003800000 */
[----:B------:R-:W0:Y:S01]  /*01a0*/  S2UR UR8, SR_CgaCtaId ;  /* 0x00000000000879c3 */ /* 0x000e220000008800 */
[----:B------:R-:W-:Y:S01]  /*01b0*/  UMOV UR4, 0x400 ;  /* 0x0000040000047882 */ /* 0x000fe20000000000 */
[----:B------:R-:W-:Y:S01]  /*01c0*/  UMOV UR5, 0x1 ;  /* 0x0000000100057882 */ /* 0x000fe20000000000 */
[----:B------:R-:W-:Y:S02]  /*01d0*/  UMOV UR6, 0x5 ;  /* 0x0000000500067882 */ /* 0x000fe40000000000 */
[----:B------:R-:W-:-:S04]  /*01e0*/  UIADD3 UR6, -UR6, 0x100000, URZ ;  /* 0x0010000006067890 */ /* 0x000fc8000fffe13f */
[----:B------:R-:W-:Y:S02]  /*01f0*/  USHF.L.U32 UR7, UR6, 0xb, URZ ;  /* 0x0000000b06077899 */ /* 0x000fe4000800063f */
[----:B------:R-:W-:Y:S02]  /*0200*/  USHF.L.U32 UR6, UR6, 0x1, URZ ;  /* 0x0000000106067899 */ /* 0x000fe4000800063f */
[----:B0-----:R-:W-:Y:S02]  /*0210*/  ULEA UR8, UR8, UR4, 0x18 ;  /* 0x0000000408087291 */ /* 0x001fe4000f8ec03f */
[----:B------:R-:W-:-:S04]  /*0220*/  UIADD3 UR4, -UR5, 0x100000, URZ ;  /* 0x0010000005047890 */ /* 0x000fc8000fffe13f */
[----:B------:R-:W-:Y:S02]  /*0230*/  USHF.L.U32 UR5, UR4, 0xb, URZ ;  /* 0x0000000b04057899 */ /* 0x000fe4000800063f */
[----:B------:R-:W-:Y:S01]  /*0240*/  USHF.L.U32 UR4, UR4, 0x1, URZ ;  /* 0x0000000104047899 */ /* 0x000fe2000800063f */
[----:B------:R-:W0:Y:S11]  /*0250*/  FENCE.VIEW.ASYNC.S ;  /* 0x00000000000073c6 */ /* 0x000e360000000000 */
[----:B0-----:R0:W1:Y:S01]  /*0260*/  SYNCS.EXCH.64 URZ, [UR8], UR4 ;  /* 0x00000004083f75b2 */ /* 0x0010620008000100 */
[----:B------:R0:W2:Y:S01]  /*0270*/  SYNCS.EXCH.64 URZ, [UR8+0x48], UR6 ;  /* 0x00004806083f75b2 */ /* 0x0000a20008000100 */
[----:B------:R0:W3:Y:S01]  /*0280*/  SYNCS.EXCH.64 URZ, [UR8+0x8], UR4 ;  /* 0x00000804083f75b2 */ /* 0x0000e20008000100 */
[----:B------:R0:W4:Y:S01]  /*0290*/  SYNCS.EXCH.64 URZ, [UR8+0x50], UR6 ;  /* 0x00005006083f75b2 */ /* 0x0001220008000100 */
[----:B------:R0:W0:Y:S01]  /*02a0*/  SYNCS.EXCH.64 URZ, [UR8+0x10], UR4 ;  /* 0x00001004083f75b2 */ /* 0x0000220008000100 */
        /* <DEDUP_REMOVED lines=13> */
[----:B------:R-:W-:Y:S01]  /*0380*/  NOP ;  /* 0x0000000000007918 */ /* 0x000fe20000000000 */
.L_x_3:
[----:B0-----:R-:W-:Y:S05]  /*0390*/  BSYNC B0 ;  /* 0x0000000000007941 */ /* 0x001fea0003800000 */
.L_x_2:
[----:B------:R-:W0:Y:S01]  /*03a0*/  SHFL.IDX PT, R12, R0, RZ, 0x1f ;  /* 0x00001fff000c7589 */ /* 0x000e2200000e0000 */
[----:B------:R-:W5:Y:S01]  /*03b0*/  S2UR UR12, SR_CTAID.X ;  /* 0x00000000000c79c3 */ /* 0x000f620000002500 */
[----:B------:R-:W-:Y:S02]  /*03c0*/  SHF.R.S32.HI R3, RZ, 0x1f, R4 ;  /* 0x0000001fff037819 */ /* 0x000fe40000011404 */
[----:B------:R-:W-:Y:S01]  /*03d0*/  ELECT P0, URZ, PT ;  /* 0x00000000003f782f */ /* 0x000fe20003800000 */
[----:B------:R-:W1:Y:S01]  /*03e0*/  SHFL.IDX PT, R11, R0, RZ, 0x1f ;  /* 0x00001fff000b7589 */ /* 0x000e6200000e0000 */
[----:B------:R-:W-:Y:S01]  /*03f0*/  ULDC UR4, c[0x0][0x150] ;  /* 0x0000540000047ab9 */ /* 0x000fe20000000800 */
[----:B------:R-:W-:Y:S02]  /*0400*/  LEA.HI R3, R3, R4, RZ, 0x7 ;  /* 0x0000000403037211 */ /* 0x000fe400078f38ff */
[----:B------:R-:W-:Y:S01]  /*0410*/  ELECT P1, URZ, PT ;  /* 0x00000000003f782f */ /* 0x000fe20003820000 */
[----:B------:R-:W2:Y:S01]  /*0420*/  S2R R6, SR_CTAID.Y ;  /* 0x0000000000067919 */ /* 0x000ea20000002600 */
[----:B------:R-:W3:Y:S01]  /*0430*/  LDC R14, c[0x0][0x144] ;  /* 0x00005100ff0e7b82 */ /* 0x000ee20000000800 */
[----:B------:R-:W-:Y:S01]  /*0440*/  LOP3.LUT R3, R3, 0xffffff80, RZ, 0xc0, !PT ;  /* 0xffffff8003037812 */ /* 0x000fe200078ec0ff */
[----:B------:R-:W-:Y:S01]  /*0450*/  UMOV UR11, 0x80 ;  /* 0x00000080000b7882 */ /* 0x000fe20000000000 */
[----:B------:R-:W4:Y:S01]  /*0460*/  SHFL.IDX PT, R16, R7, RZ, 0x1f ;  /* 0x00001fff07107589 */ /* 0x000f2200000e0000 */
[----:B------:R-:W-:Y:S01]  /*0470*/  NOP ;  /* 0x0000000000007918 */ /* 0x000fe20000000000 */
[----:B------:R-:W-:Y:S01]  /*0480*/  NOP ;  /* 0x0000000000007918 */ /* 0x000fe20000000000 */
[----:B------:R-:W-:Y:S01]  /*0490*/  IMAD.IADD R5, R4, 0x1, -R3 ;  /* 0x0000000104057824 */ /* 0x000fe200078e0a03 */
[C---:B------:R-:W-:Y:S01]  /*04a0*/  ISETP.NE.AND P4, PT, R10.reuse, RZ, PT ;  /* 0x000000ff0a00720c */ /* 0x040fe20003f85270 */
[----:B------:R-:W4:Y:S01]  /*04b0*/  LDC R15, c[0x0][0x140] ;  /* 0x00005000ff0f7b82 */ /* 0x000f220000000800 */
[----:B------:R-:W-:-:S02]  /*04c0*/  VIADD R36, R10, 0xffffffff ;  /* 0xffffffff0a247836 */ /* 0x000fc40000000000 */
[----:B------:R-:W-:Y:S01]  /*04d0*/  SHF.R.S32.HI R8, RZ, 0x1f, R5 ;  /* 0x0000001fff087819 */ /* 0x000fe20000011405 */
[----:B------:R-:W-:Y:S02]  /*04e0*/  IMAD.MOV.U32 R89, RZ, RZ, 0x1 ;  /* 0x00000001ff597424 */ /* 0x000fe400078e00ff */
[----:B------:R-:W-:Y:S02]  /*04f0*/  ISETP.GE.U32.AND P6, PT, R36, 0x2, PT ;  /* 0x000000022400780c */ /* 0x000fe40003fc6070 */
[----:B0-----:R-:W-:Y:S01]  /*0500*/  ISETP.NE.OR P0, PT, R12, RZ, !P0 ;  /* 0x000000ff0c00720c */ /* 0x001fe20004705670 */
[----:B------:R-:W0:Y:S01]  /*0510*/  LDC R25, c[0x0][0x148] ;  /* 0x00005200ff197b82 */ /* 0x000e220000000800 */
[----:B-----5:R-:W-:Y:S02]  /*0520*/  I2FP.F32.U32 R12, UR12 ;  /* 0x0000000c000c7c45 */ /* 0x020fe40008201000 */
[----:B------:R-:W-:Y:S02]  /*0530*/  LEA.HI R3, R8, R5, RZ, 0x3 ;  /* 0x0000000508037211 */ /* 0x000fe400078f18ff */
[----:B-1----:R-:W-:Y:S01]  /*0540*/  ISETP.NE.OR P1, PT, R11, RZ, !P1 ;  /* 0x000000ff0b00720c */ /* 0x002fe20004f25670 */
[----:B------:R-:W-:Y:S01]  /*0550*/  FMUL R13, R12, UR4 ;  /* 0x000000040c0d7c20 */ /* 0x000fe20008400000 */
[--C-:B------:R-:W-:Y:S01]  /*0560*/  SHF.R.S32.HI R0, RZ, 0x3, R3.reuse ;  /* 0x00000003ff007819 */ /* 0x100fe20000011403 */
[----:B------:R-:W-:Y:S01]  /*0570*/  ULDC UR4, c[0x0][0x154] ;  /* 0x0000550000047ab9 */ /* 0x000fe20000000800 */
[----:B------:R-:W-:-:S02]  /*0580*/  SHF.R.S32.HI R3, RZ, 0x1f, R3 ;  /* 0x0000001fff037819 */ /* 0x000fc40000011403 */
[----:B------:R-:W-:Y:S01]  /*0590*/  SHF.R.S32.HI R12, RZ, 0x1f, R9 ;  /* 0x0000001fff0c7819 */ /* 0x000fe20000011409 */
[----:B------:R-:W1:Y:S01]  /*05a0*/  F2I.U32.TRUNC.NTZ R13, R13 ;  /* 0x0000000d000d7305 */ /* 0x000e62000020f000 */
[----:B------:R-:W-:Y:S01]  /*05b0*/  LEA.HI R11, R3, R0, RZ, 0x2 ;  /* 0x00000000030b7211 */ /* 0x000fe200078f10ff */
[----:B------:R-:W-:Y:S01]  /*05c0*/  VOTEU.ALL UP1, P0 ;  /* 0x00000000003f7886 */ /* 0x000fe20000020000 */
[----:B------:R-:W-:Y:S01]  /*05d0*/  LEA.HI R12, R12, R9, RZ, 0x2 ;  /* 0x000000090c0c7211 */ /* 0x000fe200078f10ff */
[----:B------:R-:W-:Y:S01]  /*05e0*/  VOTEU.ALL UP0, P0 ;  /* 0x00000000003f7886 */ /* 0x000fe20000000000 */
[----:B------:R-:W-:Y:S01]  /*05f0*/  SHF.R.S32.HI R3, RZ, 0x1f, R2 ;  /* 0x0000001fff037819 */ /* 0x000fe20000011402 */
[----:B------:R-:W-:Y:S01]  /*0600*/  VOTEU.ALL UP2, P1 ;  /* 0x00000000003f7886 */ /* 0x000fe20000840000 */
[----:B------:R-:W-:Y:S01]  /*0610*/  LOP3.LUT R11, R11, 0xfffffffc, RZ, 0xc0, !PT ;  /* 0xfffffffc0b0b7812 */ /* 0x000fe200078ec0ff */
[----:B------:R-:W5:Y:S01]  /*0620*/  @!UP1 S2UR UR7, SR_CgaCtaId ;  /* 0x00000000000799c3 */ /* 0x000f620000008800 */
[----:B------:R-:W-:Y:S01]  /*0630*/  LOP3.LUT R12, R12, 0x3ffffffc, RZ, 0xc0, !PT ;  /* 0x3ffffffc0c0c7812 */ /* 0x000fe200078ec0ff */
[----:B------:R-:W-:Y:S01]  /*0640*/  @!UP1 UMOV UR6, 0x400 ;  /* 0x0000040000069882 */ /* 0x000fe20000000000 */
[----:B------:R-:W-:Y:S01]  /*0650*/  LEA.HI R3, R3, R2, RZ, 0x2 ;  /* 0x0000000203037211 */ /* 0x000fe200078f10ff */
[----:B------:R-:W-:Y:S01]  /*0660*/  IMAD.IADD R11, R0, 0x1, -R11 ;  /* 0x00000001000b7824 */ /* 0x000fe200078e0a0b */
[----:B------:R-:W-:Y:S01]  /*0670*/  @!UP2 UMOV UR9, 0x400 ;  /* 0x000004000009a882 */ /* 0x000fe20000000000 */
[----:B------:R-:W-:Y:S01]  /*0680*/  IMAD.IADD R12, R9, 0x1, -R12 ;  /* 0x00000001090c7824 */ /* 0x000fe200078e0a0c */
[----:B------:R-:W-:Y:S01]  /*0690*/  LOP3.LUT R3, R3, 0xfffffffc, RZ, 0xc0, !PT ;  /* 0xfffffffc03037812 */ /* 0x000fe200078ec0ff */
[----:B------:R-:W0:Y:S01]  /*06a0*/  @!UP2 S2UR UR10, SR_CgaCtaId ;  /* 0x00000000000aa9c3 */ /* 0x000e220000008800 */
[----:B-1----:R-:W-:Y:S01]  /*06b0*/  IMAD.MOV R13, RZ, RZ, -R13 ;  /* 0x000000ffff0d7224 */ /* 0x002fe200078e0a0d */
[----:B------:R-:W-:Y:S01]  /*06c0*/  VOTEU.ALL UP3, P1 ;  /* 0x00000000003f7886 */ /* 0x000fe20000860000 */
[----:B------:R-:W-:Y:S01]  /*06d0*/  IMAD R11, R12, 0x4, R11 ;  /* 0x000000040c0b7824 */ /* 0x000fe200078e020b */
[----:B------:R-:W-:Y:S01]  /*06e0*/  VOTEU.ALL UP4, P1 ;  /* 0x00000000003f7886 */ /* 0x000fe20000880000 */
[----:B------:R-:W-:Y:S01]  /*06f0*/  IMAD.IADD R9, R2, 0x1, -R3 ;  /* 0x0000000102097824 */ /* 0x000fe200078e0a03 */
[----:B--2---:R-:W-:Y:S01]  /*0700*/  I2FP.F32.U32 R2, R6 ;  /* 0x0000000600027245 */ /* 0x004fe20000201000 */
[----:B---3--:R-:W-:Y:S01]  /*0710*/  IMAD R21, R14, R13, UR12 ;  /* 0x0000000c0e157e24 */ /* 0x008fe2000f8e020d */
[C---:B------:R-:W-:Y:S01]  /*0720*/  LEA.HI R0, R11.reuse, R11, RZ, 0x1 ;  /* 0x0000000b0b007211 */ /* 0x040fe200078f08ff */
[C---:B------:R-:W-:Y:S01]  /*0730*/  IMAD.SHL.U32 R88, R11.reuse, 0x4, RZ ;  /* 0x000000040b587824 */ /* 0x040fe200078e00ff */
[----:B------:R-:W-:Y:S01]  /*0740*/  VOTEU.ALL UP5, P1 ;  /* 0x00000000003f7886 */ /* 0x000fe200008a0000 */
[----:B------:R-:W-:Y:S01]  /*0750*/  FMUL R2, R2, UR4 ;  /* 0x0000000402027c20 */ /* 0x000fe20008400000 */
[----:B------:R-:W-:Y:S01]  /*0760*/  LOP3.LUT R0, R0, 0xfffffffe, RZ, 0xc0, !PT ;  /* 0xfffffffe00007812 */ /* 0x000fe200078ec0ff */
[----:B------:R-:W-:Y:S01]  /*0770*/  UMOV UR4, 0x20 ;  /* 0x0000002000047882 */ /* 0x000fe20000000000 */
[----:B------:R-:W-:Y:S01]  /*0780*/  LOP3.LUT R88, R11, 0xc, R88, 0x78, !PT ;  /* 0x0000000c0b587812 */ /* 0x000fe200078e7858 */
[----:B------:R-:W-:-:S04]  /*0790*/  @!UP1 UIADD3 UR4, -UR4, 0x100000, URZ ;  /* 0x0010000004049890 */ /* 0x000fc8000fffe13f */
[----:B------:R-:W-:Y:S02]  /*07a0*/  @!UP1 USHF.L.U32 UR5, UR4, 0xb, URZ ;  /* 0x0000000b04059899 */ /* 0x000fe4000800063f */
[----:B------:R-:W-:Y:S01]  /*07b0*/  @!UP1 USHF.L.U32 UR4, UR4, 0x1, URZ ;  /* 0x0000000104049899 */ /* 0x000fe2000800063f */
[----:B----4-:R-:W-:Y:S01]  /*07c0*/  ISETP.EQ.U32.AND P2, PT, R15, 0x1, PT ;  /* 0x000000010f00780c */ /* 0x010fe20003f42070 */
[----:B------:R-:W-:Y:S01]  /*07d0*/  IMAD.IADD R0, R11, 0x1, -R0 ;  /* 0x000000010b007824 */ /* 0x000fe200078e0a00 */
[----:B------:R-:W1:Y:S01]  /*07e0*/  F2I.U32.TRUNC.NTZ R2, R2 ;  /* 0x0000000200027305 */ /* 0x000e62000020f000 */
[----:B-----5:R-:W-:Y:S01]  /*07f0*/  @!UP1 ULEA UR8, UR7, UR6, 0x18 ;  /* 0x0000000607089291 */ /* 0x020fe2000f8ec03f */
[----:B------:R-:W-:Y:S01]  /*0800*/  R2UR UR43, R16 ;  /* 0x00000000102b72ca */ /* 0x000fe200000e0000 */
[----:B------:R-:W-:-:S04]  /*0810*/  @!UP2 UIADD3 UR6, -UR11, 0x100000, URZ ;  /* 0x001000000b06a890 */ /* 0x000fc8000fffe13f */
[----:B------:R-:W-:Y:S02]  /*0820*/  @!UP2 USHF.L.U32 UR7, UR6, 0xb, URZ ;  /* 0x0000000b0607a899 */ /* 0x000fe4000800063f */
[----:B------:R-:W-:Y:S01]  /*0830*/  @!UP2 USHF.L.U32 UR6, UR6, 0x1, URZ ;  /* 0x000000010606a899 */ /* 0x000fe2000800063f */
[----:B------:R-:W-:Y:S01]  /*0840*/  ISETP.NE.AND P3, PT, R0, R21, PT ;  /* 0x000000150000720c */ /* 0x000fe20003f65270 */
[----:B------:R-:W-:Y:S01]  /*0850*/  VOTEU.ALL UP1, P0 ;  /* 0x00000000003f7886 */ /* 0x000fe20000020000 */
[----:B0-----:R-:W-:Y:S01]  /*0860*/  @!UP2 ULEA UR9, UR10, UR9, 0x18 ;  /* 0x000000090a09a291 */ /* 0x001fe2000f8ec03f */
[----:B------:R-:W-:Y:S01]  /*0870*/  LOP3.LUT P0, RZ, R5, 0x7, RZ, 0xc0, !PT ;  /* 0x0000000705ff7812 */ /* 0x000fe2000780c0ff */
[----:B------:R-:W-:Y:S01]  /*0880*/  VOTEU.ALL UP2, P1 ;  /* 0x00000000003f7886 */ /* 0x000fe20000840000 */
[----:B------:R-:W-:Y:S02]  /*0890*/  ISETP.NE.AND P1, PT, R9, 0x3, PT ;  /* 0x000000030900780c */ /* 0x000fe40003f25270 */
[----:B------:R-:W-:-:S02]  /*08a0*/  ISETP.LT.U32.AND P0, PT, R88, 0x8, !P0 ;  /* 0x000000085800780c */ /* 0x000fc40004701070 */
[----:B------:R-:W-:Y:S01]  /*08b0*/  ISETP.EQ.OR P1, PT, R9, RZ, !P1 ;  /* 0x000000ff0900720c */ /* 0x000fe20004f22670 */
[----:B------:R-:W0:Y:S02]  /*08c0*/  FENCE.VIEW.ASYNC.S ;  /* 0x00000000000073c6 */ /* 0x000e240000000000 */
[----:B0-----:R0:W2:Y:S01]  /*08d0*/  @!UP0 SYNCS.EXCH.64 URZ, [UR8+0xc0], UR4 ;  /* 0x0000c004083f85b2 */ /* 0x0010a20008000100 */
[----:B-1----:R-:W-:Y:S01]  /*08e0*/  IMAD.MOV R20, RZ, RZ, -R2 ;  /* 0x000000ffff147224 */ /* 0x002fe200078e0a02 */
[----:B------:R-:W-:-:S03]  /*08f0*/  @P3 LEA.HI R0, R88, R88, RZ, 0x1 ;  /* 0x0000005858003211 */ /* 0x000fc600078f08ff */
[----:B------:R-:W-:Y:S01]  /*0900*/  IMAD R3, R25, R20, R6 ;  /* 0x0000001419037224 */ /* 0x000fe200078e0206 */
[----:B------:R-:W-:Y:S02]  /*0910*/  ISETP.EQ.AND P1, PT, R10, RZ, P1 ;  /* 0x000000ff0a00720c */ /* 0x000fe40000f22270 */
[----:B------:R-:W-:Y:S02]  /*0920*/  @P3 SHF.R.S32.HI R0, RZ, 0x1, R0 ;  /* 0x00000001ff003819 */ /* 0x000fe40000011400 */
[----:B------:R-:W-:Y:S02]  /*0930*/  SEL R23, RZ, 0x1, !P1 ;  /* 0x00000001ff177807 */ /* 0x000fe40004800000 */
[----:B------:R-:W-:Y:S02]  /*0940*/  @P3 ISETP.NE.AND P5, PT, R0, R3, PT ;  /* 0x000000030000320c */ /* 0x000fe40003fa5270 */
[----:B------:R-:W-:Y:S01]  /*0950*/  SEL R0, RZ, 0x1, !P0 ;  /* 0x00000001ff007807 */ /* 0x000fe20004000000 */
[----:B------:R0:W1:Y:S01]  /*0960*/  @!UP1 SYNCS.EXCH.64 URZ, [UR8+0xc8], UR4 ;  /* 0x0000c804083f95b2 */ /* 0x0000620008000100 */
[----:B------:R-:W-:Y:S01]  /*0970*/  NOP ;  /* 0x0000000000007918 */ /* 0x000fe20000000000 */
[----:B------:R-:W-:-:S02]  /*0980*/  @P3 SEL R89, RZ, 0x1, P5 ;  /* 0x00000001ff593807 */ /* 0x000fc40002800000 */
[----:B------:R-:W-:Y:S02]  /*0990*/  SEL R23, R23, 0x2, P6 ;  /* 0x0000000217177807 */ /* 0x000fe40003000000 */
[----:B------:R-:W-:Y:S01]  /*09a0*/  LOP3.LUT R89, R89, R0, RZ, 0xc0, !PT ;  /* 0x0000000059597212 */ /* 0x000fe200078ec0ff */
[----:B------:R0:W3:Y:S01]  /*09b0*/  @!UP2 SYNCS.EXCH.64 URZ, [UR9+0xa0], UR6 ;  /* 0x0000a006093fa5b2 */ /* 0x0000e20008000100 */
[----:B------:R0:W4:Y:S01]  /*09c0*/  @!UP3 SYNCS.EXCH.64 URZ, [UR9+0xa8], UR6 ;  /* 0x0000a806093fb5b2 */ /* 0x0001220008000100 */
[----:B------:R0:W0:Y:S01]  /*09d0*/  @!UP4 SYNCS.EXCH.64 URZ, [UR9+0xb0], UR6 ;  /* 0x0000b006093fc5b2 */ /* 0x0000220008000100 */
[----:B------:R0:W0:Y:S01]  /*09e0*/  @!UP5 SYNCS.EXCH.64 URZ, [UR9+0xb8], UR6 ;  /* 0x0000b806093fd5b2 */ /* 0x0000220008000100 */
[----:B------:R-:W-:Y:S01]  /*09f0*/  NOP ;  /* 0x0000000000007918 */ /* 0x000fe20000000000 */
[----:B--2---:R-:W-:Y:S05]  /*0a00*/  @!P2 BRA `(.L_x_4) ;  /* 0x000000000008a947 */ /* 0x004fea0003800000 */
[----:B01-34-:R-:W-:Y:S01]  /*0a10*/  UCGABAR_ARV ;  /* 0x00000000000079c7 */ /* 0x01bfe20008000000 */
[----:B------:R-:W-:Y:S05]  /*0a20*/  BRA `(.L_x_5) ;  /* 0x0000000000047947 */ /* 0x000fea0003800000 */
.L_x_4:
[----:B01-34-:R-:W-:Y:S01]  /*0a30*/  NOP ;  /* 0x0000000000007918 */ /* 0x01bfe20000000000 */
.L_x_5:
[----:B------:R-:W-:Y:S01]  /*0a40*/  ULDC.64 UR4, c[0x0][0x598] ;  /* 0x0001660000047ab9 */ /* 0x000fe20000000a00 */
[----:B------:R-:W-:Y:S01]  /*0a50*/  ULDC.64 UR36, c[0x0][0x208] ;  /* 0x0000820000247ab9 */ /* 0x000fe20000000a00 */
[----:B------:R-:W-:-:S04]  /*0a60*/  ISETP.NE.U32.AND P0, PT, RZ, UR4, PT ;  /* 0x00000004ff007c0c */ /* 0x000fc8000bf05070 */
[----:B------:R-:W-:-:S13]  /*0a70*/  ISETP.NE.AND.EX P0, PT, RZ, UR5, PT, P0 ;  /* 0x00000005ff007c0c */ /* 0x000fda000bf05300 */
[----:B------:R-:W-:Y:S05]  /*0a80*/  @!P0 BRA `(.L_x_6) ;  /* 0x00000000001c8947 */ /* 0x000fea0003800000 */
[----:B------:R-:W0:Y:S02]  /*0a90*/  LDC.64 R2, c[0x0][0x598] ;  /* 0x00016600ff027b82 */ /* 0x000e240000000a00 */
[----:B0-----:R-:W2:Y:S02]  /*0aa0*/  LDG.E.64 R2, desc[UR36][R2.64] ;  /* 0x0000002402027981 */ /* 0x001ea4000c1e1b00 */
[----:B--2---:R-:W-:-:S04]  /*0ab0*/  ISETP.NE.U32.AND P0, PT, R2, RZ, PT ;  /* 0x000000ff0200720c */ /* 0x004fc80003f05070 */
[----:B------:R-:W-:-:S13]  /*0ac0*/  ISETP.NE.AND.EX P0, PT, R3, RZ, PT, P0 ;  /* 0x000000ff0300720c */ /* 0x000fda0003f05300 */
[----:B------:R-:W-:Y:S05]  /*0ad0*/  @!P0 BRA `(.L_x_6) ;  /* 0x0000000000088947 */ /* 0x000fea0003800000 */
[----:B------:R0:W5:Y:S01]  /*0ae0*/  LD.E R90, desc[UR36][R2.64] ;  /* 0x00000024025a7980 */ /* 0x000162000c101900 */
[----:B------:R-:W-:Y:S05]  /*0af0*/  BRA `(.L_x_7) ;  /* 0x0000000000247947 */ /* 0x000fea0003800000 */
.L_x_6:
[----:B------:R-:W-:Y:S02]  /*0b00*/  ULDC.64 UR4, c[0x0][0x588] ;  /* 0x0001620000047ab9 */ /* 0x000fe40000000a00 */
[----:B------:R-:W-:-:S04]  /*0b10*/  ISETP.NE.U32.AND P0, PT, RZ, UR4, PT ;  /* 0x00000004ff007c0c */ /* 0x000fc8000bf05070 */
[----:B------:R-:W-:-:S13]  /*0b20*/  ISETP.NE.AND.EX P0, PT, RZ, UR5, PT, P0 ;  /* 0x00000005ff007c0c */ /* 0x000fda000bf05300 */
[----:B------:R-:W-:Y:S05]  /*0b30*/  @!P0 BRA `(.L_x_8) ;  /* 0x00000000000c8947 */ /* 0x000fea0003800000 */
[----:B------:R-:W0:Y:S02]  /*0b40*/  LDC.64 R90, c[0x0][0x588] ;  /* 0x00016200ff5a7b82 */ /* 0x000e240000000a00 */
[----:B0-----:R1:W5:Y:S01]  /*0b50*/  LDG.E R90, desc[UR36][R90.64] ;  /* 0x000000245a5a7981 */ /* 0x001362000c1e1900 */
[----:B------:R-:W-:Y:S05]  /*0b60*/  BRA `(.L_x_7) ;  /* 0x0000000000087947 */ /* 0x000fea0003800000 */
.L_x_8:
[----:B------:R-:W-:Y:S02]  /*0b70*/  ULDC UR4, c[0x0][0x580] ;  /* 0x0001600000047ab9 */ /* 0x000fe40000000800 */
[----:B------:R-:W-:-:S07]  /*0b80*/  IMAD.U32 R90, RZ, RZ, UR4 ;  /* 0x00000004ff5a7e24 */ /* 0x000fce000f8e00ff */
.L_x_7:
[----:B------:R-:W-:Y:S02]  /*0b90*/  ULDC.64 UR4, c[0x0][0x5a0] ;  /* 0x0001680000047ab9 */ /* 0x000fe40000000a00 */
[----:B------:R-:W-:-:S04]  /*0ba0*/  ISETP.NE.U32.AND P0, PT, RZ, UR4, PT ;  /* 0x00000004ff007c0c */ /* 0x000fc8000bf05070 */
[----:B------:R-:W-:-:S13]  /*0bb0*/  ISETP.NE.AND.EX P0, PT, RZ, UR5, PT, P0 ;  /* 0x00000005ff007c0c */ /* 0x000fda000bf05300 */
[----:B------:R-:W-:Y:S05]  /*0bc0*/  @!P0 BRA `(.L_x_9) ;  /* 0x00000000001c8947 */ /* 0x000fea0003800000 */
[----:B0-----:R-:W0:Y:S02]  /*0bd0*/  LDC.64 R2, c[0x0][0x5a0] ;  /* 0x00016800ff027b82 */ /* 0x001e240000000a00 */
[----:B0-----:R-:W2:Y:S02]  /*0be0*/  LDG.E.64 R2, desc[UR36][R2.64] ;  /* 0x0000002402027981 */ /* 0x001ea4000c1e1b00 */
[----:B--2---:R-:W-:-:S04]  /*0bf0*/  ISETP.NE.U32.AND P0, PT, R2, RZ, PT ;  /* 0x000000ff0200720c */ /* 0x004fc80003f05070 */
[----:B------:R-:W-:-:S13]  /*0c00*/  ISETP.NE.AND.EX P0, PT, R3, RZ, PT, P0 ;  /* 0x000000ff0300720c */ /* 0x000fda0003f05300 */
[----:B------:R-:W-:Y:S05]  /*0c10*/  @!P0 BRA `(.L_x_9) ;  /* 0x0000000000088947 */ /* 0x000fea0003800000 */
[----:B-1----:R0:W5:Y:S01]  /*0c20*/  LD.E R91, desc[UR36][R2.64] ;  /* 0x00000024025b7980 */ /* 0x002162000c101900 */
[----:B------:R-:W-:Y:S05]  /*0c30*/  BRA `(.L_x_10) ;  /* 0x0000000000247947 */ /* 0x000fea0003800000 */
.L_x_9:
[----:B------:R-:W-:Y:S02]  /*0c40*/  ULDC.64 UR4, c[0x0][0x590] ;  /* 0x0001640000047ab9 */ /* 0x000fe40000000a00 */
[----:B------:R-:W-:-:S04]  /*0c50*/  ISETP.NE.U32.AND P0, PT, RZ, UR4, PT ;  /* 0x00000004ff007c0c */ /* 0x000fc8000bf05070 */
[----:B------:R-:W-:-:S13]  /*0c60*/  ISETP.NE.AND.EX P0, PT, RZ, UR5, PT, P0 ;  /* 0x00000005ff007c0c */ /* 0x000fda000bf05300 */
[----:B------:R-:W-:Y:S05]  /*0c70*/  @!P0 BRA `(.L_x_11) ;  /* 0x00000000000c8947 */ /* 0x000fea0003800000 */
[----:B0-----:R-:W1:Y:S02]  /*0c80*/  LDC.64 R2, c[0x0][0x590] ;  /* 0x00016400ff027b82 */ /* 0x001e640000000a00 */
[----:B-1----:R1:W5:Y:S01]  /*0c90*/  LDG.E R91, desc[UR36][R2.64] ;  /* 0x00000024025b7981 */ /* 0x002362000c1e1900 */
[----:B------:R-:W-:Y:S05]  /*0ca0*/  BRA `(.L_x_10) ;  /* 0x0000000000087947 */ /* 0x000fea0003800000 */
.L_x_11:
[----:B------:R-:W-:Y:S02]  /*0cb0*/  ULDC UR4, c[0x0][0x584] ;  /* 0x0001610000047ab9 */ /* 0x000fe40000000800 */
[----:B-1----:R-:W-:-:S07]  /*0cc0*/  IMAD.U32 R91, RZ, RZ, UR4 ;  /* 0x00000004ff5b7e24 */ /* 0x002fce000f8e00ff */
.L_x_10:
[----:B01----:R-:W0:Y:S01]  /*0cd0*/  LDC R2, c[0x0][0x65c] ;  /* 0x00019700ff027b82 */ /* 0x003e220000000800 */
[----:B------:R-:W-:Y:S01]  /*0ce0*/  ULDC UR6, c[0x0][0x28c] ;  /* 0x0000a30000067ab9 */ /* 0x000fe20000000800 */
[----:B------:R-:W-:Y:S01]  /*0cf0*/  ISETP.NE.AND P0, PT, R10, 0x2, PT ;  /* 0x000000020a00780c */ /* 0x000fe20003f05270 */
[----:B------:R-:W-:Y:S01]  /*0d00*/  UIADD3 UR6, UR6, 0x3f, URZ ;  /* 0x0000003f06067890 */ /* 0x000fe2000fffe03f */
[----:B------:R-:W-:Y:S01]  /*0d10*/  IMAD.U32 R10, RZ, RZ, UR12 ;  /* 0x0000000cff0a7e24 */ /* 0x000fe2000f8e00ff */
[----:B------:R-:W-:Y:S01]  /*0d20*/  UMOV UR38, URZ ;  /* 0x0000003f00267c82 */ /* 0x000fe20008000000 */
[----:B------:R-:W-:Y:S01]  /*0d30*/  UMOV UR39, URZ ;  /* 0x0000003f00277c82 */ /* 0x000fe20008000000 */
[----:B------:R-:W-:Y:S01]  /*0d40*/  USHF.R.S32.HI UR7, URZ, 0x1f, UR6 ;  /* 0x0000001f3f077899 */ /* 0x000fe20008011406 */
[----:B------:R-:W-:-:S03]  /*0d50*/  ULDC.64 UR8, c[0x0][0x650] ;  /* 0x0001940000087ab9 */ /* 0x000fc60000000a00 */
[----:B------:R-:W-:-:S04]  /*0d60*/  ULEA.HI UR7, UR7, UR6, URZ, 0x6 ;  /* 0x0000000607077291 */ /* 0x000fc8000f8f303f */
[----:B------:R-:W-:Y:S01]  /*0d70*/  USHF.R.S32.HI UR40, URZ, 0x6, UR7 ;  /* 0x000000063f287899 */ /* 0x000fe20008011407 */
[----:B0-----:R-:W-:-:S13]  /*0d80*/  ISETP.NE.AND P1, PT, R2, 0x1, PT ;  /* 0x000000010200780c */ /* 0x001fda0003f25270 */
[----:B------:R-:W0:Y:S01]  /*0d90*/  @P1 LDC R17, c[0x0][0x10] ;  /* 0x00000400ff111b82 */ /* 0x000e220000000800 */
[----:B------:R-:W-:Y:S02]  /*0da0*/  @P1 IMAD.MOV.U32 R7, RZ, RZ, RZ ;  /* 0x000000ffff071224 */ /* 0x000fe400078e00ff */
[----:B------:R-:W-:-:S05]  /*0db0*/  @P1 IMAD.MOV.U32 R11, RZ, RZ, RZ ;  /* 0x000000ffff0b1224 */ /* 0x000fca00078e00ff */
[----:B------:R-:W1:Y:S01]  /*0dc0*/  @!P1 LDC R3, c[0x0][0xc] ;  /* 0x00000300ff039b82 */ /* 0x000e620000000800 */
[----:B------:R-:W-:Y:S01]  /*0dd0*/  ULDC UR4, c[0x0][0xc] ;  /* 0x0000030000047ab9 */ /* 0x000fe20000000800 */
[----:B------:R-:W-:Y:S02]  /*0de0*/  ULDC UR5, c[0x0][0x10] ;  /* 0x0000040000057ab9 */ /* 0x000fe40000000800 */
[----:B------:R-:W-:-:S04]  /*0df0*/  UIMAD.WIDE.U32 UR4, UR4, UR5, URZ ;  /* 0x00000005040472a5 */ /* 0x000fc8000f8e003f */
[----:B------:R-:W2:Y:S01]  /*0e00*/  LDC R0, c[0x0][0x14] ;  /* 0x00000500ff007b82 */ /* 0x000ea20000000800 */
[----:B0-----:R-:W-:-:S04]  /*0e10*/  @P1 IMAD.WIDE.U32 R16, R17, UR12, R6 ;  /* 0x0000000c11101c25 */ /* 0x001fc8000f8e0006 */
[----:B------:R-:W-:Y:S02]  /*0e20*/  @P1 IMAD.IADD R17, R17, 0x1, R11 ;  /* 0x0000000111111824 */ /* 0x000fe400078e020b */
[----:B------:R-:W-:Y:S02]  /*0e30*/  IMAD.MOV.U32 R11, RZ, RZ, RZ ;  /* 0x000000ffff0b7224 */ /* 0x000fe400078e00ff */
[----:B-1----:R-:W-:-:S04]  /*0e40*/  @!P1 IMAD.WIDE.U32 R10, R6, R3, R10 ;  /* 0x00000003060a9225 */ /* 0x002fc800078e000a */
[----:B------:R-:W-:Y:S02]  /*0e50*/  @!P1 IMAD.MOV.U32 R16, RZ, RZ, R10 ;  /* 0x000000ffff109224 */ /* 0x000fe400078e000a */
[----:B--2---:R-:W-:-:S04]  /*0e60*/  IMAD.WIDE.U32 R12, R0, UR4, RZ ;  /* 0x00000004000c7c25 */ /* 0x004fc8000f8e00ff */
[----:B------:R-:W-:Y:S01]  /*0e70*/  IMAD R3, R0, UR5, RZ ;  /* 0x0000000500037c24 */ /* 0x000fe2000f8e02ff */
[----:B------:R0:W-:Y:S01]  /*0e80*/  STL.64 [R1], R12 ;  /* 0x0000000c01007387 */ /* 0x0001e20000100a00 */
[----:B------:R-:W-:Y:S02]  /*0e90*/  @!P1 IMAD.MOV.U32 R17, RZ, RZ, R11 ;  /* 0x000000ffff119224 */ /* 0x000fe400078e000b */
[----:B------:R-:W-:Y:S01]  /*0ea0*/  IMAD.IADD R0, R13, 0x1, R3 ;  /* 0x000000010d007824 */ /* 0x000fe200078e0203 */
[----:B------:R-:W-:Y:S06]  /*0eb0*/  @P0 BRA `(.L_x_12) ;  /* 0x0000000000200947 */ /* 0x000fec0003800000 */
[----:B------:R-:W-:Y:S01]  /*0ec0*/  UISETP.GE.U32.AND UP0, UPT, UR40, 0x9, UPT ;  /* 0x000000092800788c */ /* 0x000fe2000bf06070 */
[----:B------:R-:W-:Y:S01]  /*0ed0*/  IADD3 R16, P0, R16, R12, RZ ;  /* 0x0000000c10107210 */ /* 0x000fe20007f1e0ff */
[----:B------:R-:W-:Y:S01]  /*0ee0*/  UIMAD.WIDE.U32 UR4, UR40, 0x38e38e39, URZ ;  /* 0x38e38e39280478a5 */ /* 0x000fe2000f8e003f */
[----:B------:R-:W-:-:S03]  /*0ef0*/  UMOV UR39, URZ ;  /* 0x0000003f00277c82 */ /* 0x000fc60008000000 */
[----:B------:R-:W-:Y:S01]  /*0f00*/  USHF.R.U32.HI UR4, URZ, 0x1, UR5 ;  /* 0x000000013f047899 */ /* 0x000fe20008011605 */
[----:B------:R-:W-:-:S03]  /*0f10*/  IMAD.X R17, R0, 0x1, R17, P0 ;  /* 0x0000000100117824 */ /* 0x000fc600000e0611 */
[----:B------:R-:W-:Y:S02]  /*0f20*/  UIMAD UR38, UR4, -0x9, UR40 ;  /* 0xfffffff7042678a4 */ /* 0x000fe4000f8e0228 */
[----:B------:R-:W-:-:S12]  /*0f30*/  @UP0 ULOP3.LUT UR39, UR4, 0x1, URZ, 0xc0, !UPT ;  /* 0x0000000104270892 */ /* 0x000fd8000f8ec03f */
.L_x_12:
[----:B------:R-:W-:Y:S01]  /*0f40*/  ISETP.GE.U32.AND P0, PT, R16, UR8, PT ;  /* 0x0000000810007c0c */ /* 0x000fe2000bf06070 */
[----:B------:R-:W-:Y:S01]  /*0f50*/  IMAD.MOV.U32 R22, RZ, RZ, -0x1 ;  /* 0xffffffffff167424 */ /* 0x000fe200078e00ff */
[----:B------:R-:W-:Y:S01]  /*0f60*/  PRMT R3, RZ, 0x7610, R3 ;  /* 0x00007610ff037816 */ /* 0x000fe20000000003 */
[----:B------:R-:W-:Y:S01]  /*0f70*/  IMAD.MOV.U32 R18, RZ, RZ, -0x1 ;  /* 0xffffffffff127424 */ /* 0x000fe200078e00ff */
[----:B------:R-:W-:Y:S01]  /*0f80*/  ISETP.GE.U32.AND.EX P0, PT, R17, UR9, PT, P0 ;  /* 0x0000000911007c0c */ /* 0x000fe2000bf06100 */
[----:B------:R-:W-:-:S12]  /*0f90*/  IMAD.MOV.U32 R19, RZ, RZ, -0x1 ;  /* 0xffffffffff137424 */ /* 0x000fd800078e00ff */
[----:B------:R-:W-:Y:S05]  /*0fa0*/  @P0 BRA `(.L_x_13) ;  /* 0x0000000400280947 */ /* 0x000fea0003800000 */
[----:B------:R-:W1:Y:S01]  /*0fb0*/  LDC.64 R26, c[0x0][0x628] ;  /* 0x00018a00ff1a7b82 */ /* 0x000e620000000a00 */
[----:B------:R-:W-:Y:S02]  /*0fc0*/  IMAD.MOV.U32 R10, RZ, RZ, R16 ;  /* 0x000000ffff0a7224 */ /* 0x000fe400078e0010 */
[----:B------:R-:W-:-:S05]  /*0fd0*/  IMAD.MOV.U32 R11, RZ, RZ, R17 ;  /* 0x000000ffff0b7224 */ /* 0x000fca00078e0011 */
[----:B------:R-:W2:Y:S08]  /*0fe0*/  LDC R18, c[0x0][0x630] ;  /* 0x00018c00ff127b82 */ /* 0x000eb00000000800 */
[----:B------:R-:W3:Y:S01]  /*0ff0*/  LDC.64 R28, c[0x0][0x620] ;  /* 0x00018800ff1c7b82 */ /* 0x000ee20000000a00 */
[----:B-1----:R-:W-:-:S04]  /*1000*/  ISETP.NE.U32.AND P0, PT, R26, RZ, PT ;  /* 0x000000ff1a00720c */ /* 0x002fc80003f05070 */
[----:B------:R-:W-:-:S13]  /*1010*/  ISETP.NE.AND.EX P0, PT, R27, RZ, PT, P0 ;  /* 0x000000ff1b00720c */ /* 0x000fda0003f05300 */
[----:B--23--:R-:W-:Y:S05]  /*1020*/  @!P0 BRA `(.L_x_14) ;  /* 0x0000000000288947 */ /* 0x00cfea0003800000 */
[----:B------:R-:W1:Y:S02]  /*1030*/  LDC R3, c[0x0][0x634] ;  /* 0x00018d00ff037b82 */ /* 0x000e640000000800 */
[----:B-1----:R-:W-:-:S05]  /*1040*/  IADD3 R3, P0, R16, R3, RZ ;  /* 0x0000000310037210 */ /* 0x002fca0007f1e0ff */
[----:B------:R-:W-:-:S04]  /*1050*/  IMAD.X R19, RZ, RZ, R17, P0 ;  /* 0x000000ffff137224 */ /* 0x000fc800000e0611 */
[----:B------:R-:W-:-:S04]  /*1060*/  IMAD.WIDE.U32 R10, R19, R26, RZ ;  /* 0x0000001a130a7225 */ /* 0x000fc800078e00ff */
[----:B0-----:R-:W-:-:S04]  /*1070*/  IMAD.WIDE.U32 R12, P0, R3, R27, R10 ;  /* 0x0000001b030c7225 */ /* 0x001fc8000780000a */
[----:B------:R-:W-:-:S04]  /*1080*/  IMAD.WIDE.U32 R10, R3, R26, RZ ;  /* 0x0000001a030a7225 */ /* 0x000fc800078e00ff */
[----:B------:R-:W-:Y:S01]  /*1090*/  IMAD.X R15, RZ, RZ, RZ, P0 ;  /* 0x000000ffff0f7224 */ /* 0x000fe200000e06ff */
[----:B------:R-:W-:Y:S01]  /*10a0*/  IADD3 RZ, P0, R11, R12, RZ ;  /* 0x0000000c0bff7210 */ /* 0x000fe20007f1e0ff */
[----:B------:R-:W-:-:S04]  /*10b0*/  IMAD.MOV.U32 R14, RZ, RZ, R13 ;  /* 0x000000ffff0e7224 */ /* 0x000fc800078e000d */
[----:B------:R-:W-:-:S08]  /*10c0*/  IMAD.WIDE.U32.X R10, R19, R27, R14, P0 ;  /* 0x0000001b130a7225 */ /* 0x000fd000000e040e */
.L_x_14:
[----:B------:R-:W1:Y:S01]  /*10d0*/  LDC.64 R32, c[0x0][0x640] ;  /* 0x00019000ff207b82 */ /* 0x000e620000000a00 */
[-CC-:B------:R-:W-:Y:S02]  /*10e0*/  SHF.R.U64 R30, R10, R18.reuse, R11.reuse ;  /* 0x000000120a1e7219 */ /* 0x180fe4000000120b */
[----:B------:R-:W-:Y:S02]  /*10f0*/  SHF.R.U32.HI R3, RZ, R18, R11 ;  /* 0x00000012ff037219 */ /* 0x000fe4000001160b */
[----:B0-----:R-:W-:-:S03]  /*1100*/  IADD3 R13, P0, RZ, -R30, RZ ;  /* 0x8000001eff0d7210 */ /* 0x001fc60007f1e0ff */
[----:B------:R-:W0:Y:S02]  /*1110*/  LDC R14, c[0x0][0x618] ;  /* 0x00018600ff0e7b82 */ /* 0x000e240000000800 */
[----:B------:R-:W-:Y:S02]  /*1120*/  IMAD.X R3, RZ, RZ, ~R3, P0 ;  /* 0x000000ffff037224 */ /* 0x000fe400000e0e03 */
[----:B------:R-:W-:-:S04]  /*1130*/  IMAD.WIDE.U32 R10, R13, R28, R16 ;  /* 0x0000001c0d0a7225 */ /* 0x000fc800078e0010 */
[----:B------:R-:W2:Y:S01]  /*1140*/  LDC R15, c[0x0][0x608] ;  /* 0x00018200ff0f7b82 */ /* 0x000ea20000000800 */
[----:B------:R-:W-:Y:S02]  /*1150*/  IMAD R12, R3, R28, RZ ;  /* 0x0000001c030c7224 */ /* 0x000fe400078e02ff */
[----:B------:R-:W-:Y:S02]  /*1160*/  IMAD.MOV.U32 R28, RZ, RZ, 0x1 ;  /* 0x00000001ff1c7424 */ /* 0x000fe400078e00ff */
[----:B------:R-:W-:Y:S02]  /*1170*/  IMAD R3, R13, R29, R12 ;  /* 0x0000001d0d037224 */ /* 0x000fe400078e020c */
[----:B------:R-:W-:Y:S01]  /*1180*/  IMAD.MOV.U32 R12, RZ, RZ, -0x1 ;  /* 0xffffffffff0c7424 */ /* 0x000fe200078e00ff */
[----:B------:R-:W3:Y:S01]  /*1190*/  LDC R31, c[0x0][0x658] ;  /* 0x00019600ff1f7b82 */ /* 0x000ee20000000800 */
[----:B------:R-:W-:Y:S01]  /*11a0*/  IMAD.IADD R3, R11, 0x1, R3 ;  /* 0x000000010b037824 */ /* 0x000fe200078e0203 */
[----:B-1----:R-:W-:-:S04]  /*11b0*/  ISETP.NE.U32.AND P0, PT, R32, RZ, PT ;  /* 0x000000ff2000720c */ /* 0x002fc80003f05070 */
[----:B------:R-:W-:Y:S02]  /*11c0*/  ISETP.NE.AND.EX P0, PT, R33, RZ, PT, P0 ;  /* 0x000000ff2100720c */ /* 0x000fe40003f05300 */
[----:B------:R-:W1:Y:S01]  /*11d0*/  LDC R24, c[0x0][0x600] ;  /* 0x00018000ff187b82 */ /* 0x000e620000000800 */
[-CC-:B0-----:R-:W-:Y:S02]  /*11e0*/  SHF.R.U64 R27, R10, R14.reuse, R3.reuse ;  /* 0x0000000e0a1b7219 */ /* 0x181fe40000001203 */
[----:B------:R-:W-:-:S05]  /*11f0*/  SHF.R.U32.HI R10, RZ, R14, R3 ;  /* 0x0000000eff0a7219 */ /* 0x000fca0000011603 */
[----:B------:R-:W0:Y:S01]  /*1200*/  LDC R22, c[0x0][0x648] ;  /* 0x00019200ff167b82 */ /* 0x000e220000000800 */
[-CC-:B--2---:R-:W-:Y:S02]  /*1210*/  SHF.R.U64 R35, R27, R15.reuse, R10.reuse ;  /* 0x0000000f1b237219 */ /* 0x184fe4000000120a */
[----:B------:R-:W-:-:S05]  /*1220*/  SHF.R.U32.HI R10, RZ, R15, R10 ;  /* 0x0000000fff0a7219 */ /* 0x000fca000001160a */
[----:B------:R-:W2:Y:S01]  /*1230*/  LDC R26, c[0x0][0x638] ;  /* 0x00018e00ff1a7b82 */ /* 0x000ea20000000800 */
[-CC-:B---3--:R-:W-:Y:S02]  /*1240*/  SHF.R.U64 R34, R35, R31.reuse, R10.reuse ;  /* 0x0000001f23227219 */ /* 0x188fe4000000120a */
[-C--:B------:R-:W-:Y:S02]  /*1250*/  SHF.L.U32 R3, R12, R31.reuse, RZ ;  /* 0x0000001f0c037219 */ /* 0x080fe400000006ff */
[----:B------:R-:W-:Y:S01]  /*1260*/  SHF.R.U32.HI R11, RZ, R31, R10 ;  /* 0x0000001fff0b7219 */ /* 0x000fe2000001160a */
[----:B------:R-:W-:Y:S01]  /*1270*/  IMAD.MOV.U32 R10, RZ, RZ, R34 ;  /* 0x000000ffff0a7224 */ /* 0x000fe200078e0022 */
[----:B------:R-:W-:Y:S01]  /*1280*/  LOP3.LUT R18, RZ, R3, RZ, 0x33, !PT ;  /* 0x00000003ff127212 */ /* 0x000fe200078e33ff */
[----:B------:R-:W3:Y:S01]  /*1290*/  LDC R29, c[0x0][0x610] ;  /* 0x00018400ff1d7b82 */ /* 0x000ee20000000800 */
[----:B------:R-:W-:Y:S05]  /*12a0*/  @!P0 BRA `(.L_x_15) ;  /* 0x0000000000288947 */ /* 0x000fea0003800000 */
[----:B------:R-:W4:Y:S02]  /*12b0*/  LDC R3, c[0x0][0x64c] ;  /* 0x00019300ff037b82 */ /* 0x000f240000000800 */
[----:B----4-:R-:W-:-:S05]  /*12c0*/  IADD3 R3, P0, R34, R3, RZ ;  /* 0x0000000322037210 */ /* 0x010fca0007f1e0ff */
[----:B------:R-:W-:-:S04]  /*12d0*/  IMAD.X R19, RZ, RZ, R11, P0 ;  /* 0x000000ffff137224 */ /* 0x000fc800000e060b */
[----:B------:R-:W-:-:S04]  /*12e0*/  IMAD.WIDE.U32 R10, R19, R32, RZ ;  /* 0x00000020130a7225 */ /* 0x000fc800078e00ff */
[----:B------:R-:W-:-:S04]  /*12f0*/  IMAD.WIDE.U32 R12, P0, R3, R33, R10 ;  /* 0x00000021030c7225 */ /* 0x000fc8000780000a */
[----:B------:R-:W-:-:S04]  /*1300*/  IMAD.WIDE.U32 R10, R3, R32, RZ ;  /* 0x00000020030a7225 */ /* 0x000fc800078e00ff */
[----:B------:R-:W-:Y:S01]  /*1310*/  IMAD.X R15, RZ, RZ, RZ, P0 ;  /* 0x000000ffff0f7224 */ /* 0x000fe200000e06ff */
[----:B------:R-:W-:Y:S01]  /*1320*/  IADD3 RZ, P0, R11, R12, RZ ;  /* 0x0000000c0bff7210 */ /* 0x000fe20007f1e0ff */
[----:B------:R-:W-:-:S04]  /*1330*/  IMAD.MOV.U32 R14, RZ, RZ, R13 ;  /* 0x000000ffff0e7224 */ /* 0x000fc800078e000d */
[----:B------:R-:W-:-:S08]  /*1340*/  IMAD.WIDE.U32.X R10, R19, R33, R14, P0 ;  /* 0x00000021130a7225 */ /* 0x000fd000000e040e */
.L_x_15:
[----:B0-----:R-:W-:Y:S01]  /*1350*/  SHF.R.U64 R7, R10, R22, R11 ;  /* 0x000000160a077219 */ /* 0x001fe2000000120b */
[----:B-1----:R-:W-:Y:S01]  /*1360*/  VIADD R10, R24, 0xffffffff ;  /* 0xffffffff180a7836 */ /* 0x002fe20000000000 */
[----:B------:R-:W-:Y:S01]  /*1370*/  SHF.L.U32 R3, R28, R31, RZ ;  /* 0x0000001f1c037219 */ /* 0x000fe200000006ff */
[----:B------:R-:W-:Y:S01]  /*1380*/  @P1 IMAD R21, R25, R20, R6 ;  /* 0x0000001419151224 */ /* 0x000fe200078e0206 */
[----:B------:R-:W-:Y:S01]  /*1390*/  LOP3.LUT R18, R35, R18, RZ, 0xc0, !PT ;  /* 0x0000001223127212 */ /* 0x000fe200078ec0ff */
[----:B------:R-:W-:Y:S02]  /*13a0*/  IMAD.MOV R11, RZ, RZ, -R7 ;  /* 0x000000ffff0b7224 */ /* 0x000fe400078e0a07 */
[----:B------:R-:W-:Y:S02]  /*13b0*/  IMAD.MOV.U32 R6, RZ, RZ, 0x1 ;  /* 0x00000001ff067424 */ /* 0x000fe400078e00ff */
[----:B------:R-:W-:Y:S01]  /*13c0*/  IMAD R18, R3, R7, R18 ;  /* 0x0000000703127224 */ /* 0x000fe200078e0212 */
[----:B------:R-:W-:Y:S01]  /*13d0*/  LOP3.LUT R7, R27, R10, RZ, 0xc0, !PT ;  /* 0x0000000a1b077212 */ /* 0x000fe200078ec0ff */
[----:B--2---:R-:W-:-:S02]  /*13e0*/  IMAD R3, R11, R26, R34 ;  /* 0x0000001a0b037224 */ /* 0x004fc400078e0222 */
[----:B---3--:R-:W-:Y:S02]  /*13f0*/  IMAD R22, R18, R29, R21 ;  /* 0x0000001d12167224 */ /* 0x008fe400078e0215 */
[----:B------:R-:W-:Y:S01]  /*1400*/  IMAD R7, R3, R24, R7 ;  /* 0x0000001803077224 */ /* 0x000fe200078e0207 */
[----:B------:R-:W-:Y:S01]  /*1410*/  PRMT R3, R6, 0x7610, R3 ;  /* 0x0000761006037816 */ /* 0x000fe20000000003 */
[----:B------:R-:W-:-:S03]  /*1420*/  IMAD.MOV.U32 R19, RZ, RZ, R30 ;  /* 0x000000ffff137224 */ /* 0x000fc600078e001e */
[----:B------:R-:W-:Y:S02]  /*1430*/  SEL R18, R7, R22, !P1 ;  /* 0x0000001607127207 */ /* 0x000fe40004800000 */
[----:B------:R-:W-:-:S07]  /*1440*/  SEL R22, R22, R7, !P1 ;  /* 0x0000000716167207 */ /* 0x000fce0004800000 */
.L_x_13:
[----:B------:R-:W-:Y:S05]  /*1450*/  @!P2 BRA `(.L_x_16) ;  /* 0x00000000000ca947 */ /* 0x000fea0003800000 */
[----:B------:R-:W-:Y:S01]  /*1460*/  UCGABAR_WAIT ;  /* 0x0000000000007dc7 */ /* 0x000fe20008000000 */
[----:B------:R-:W-:Y:S01]  /*1470*/  CCTL.IVALL ;  /* 0x00000000ff00798f */ /* 0x000fe20002000000 */
[----:B------:R-:W-:Y:S05]  /*1480*/  BRA `(.L_x_17) ;  /* 0x0000000000047947 */ /* 0x000fea0003800000 */
.L_x_16:
[----:B------:R-:W-:Y:S06]  /*1490*/  BAR.SYNC.DEFER_BLOCKING 0x0 ;  /* 0x0000000000007b1d */ /* 0x000fec0000010000 */
.L_x_17:
[----:B------:R-:W-:Y:S05]  /*14a0*/  @!P4 BRA `(.L_x_18) ;  /* 0x000000540080c947 */ /* 0x000fea0003800000 */
[----:B------:R-:W-:-:S13]  /*14b0*/  ISETP.GT.U32.AND P0, PT, R36, 0x1, PT ;  /* 0x000000012400780c */ /* 0x000fda0003f04070 */
[----:B------:R-:W-:Y:S05]  /*14c0*/  @P0 EXIT ;  /* 0x000000000000094d */ /* 0x000fea0003800000 */
.L_x_19:
[----:B------:R-:W-:-:S08]  /*14d0*/  NOP ;  /* 0x0000000000007918 */ /* 0x000fd00000000000 */
[----:B------:R-:W1:Y:S02]  /*14e0*/  USETMAXREG.TRY_ALLOC.CTAPOOL UP0, 0xe8 ;  /* 0x000000e8000079c8 */ /* 0x000e640008000600 */
[----:B-1----:R-:W-:-:S13]  /*14f0*/  PLOP3.LUT P0, PT, PT, PT, UP0, 0x80, 0x0 ;  /* 0x000000000000781c */ /* 0x002fda0003f0f008 */
[----:B------:R-:W-:Y:S05]  /*1500*/  @!P0 BRA `(.L_x_19) ;  /* 0xfffffffc00f08947 */ /* 0x000fea000383ffff */
[----:B------:R-:W-:-:S13]  /*1510*/  LOP3.LUT P0, RZ, R3, 0xff, RZ, 0xc0, !PT ;  /* 0x000000ff03ff7812 */ /* 0x000fda000780c0ff */
[----:B------:R-:W-:Y:S05]  /*1520*/  @!P0 EXIT ;  /* 0x000000000000894d */ /* 0x000fea0003800000 */
[----:B------:R-:W2:Y:S01]  /*1530*/  LDL.64 R10, [R1] ;  /* 0x00000000010a7983 */ /* 0x000ea20000100a00 */
[CC--:B------:R-:W-:Y:S01]  /*1540*/  LEA.HI R3, R8.reuse, R5.reuse, RZ, 0x2 ;  /* 0x0000000508037211 */ /* 0x0c0fe200078f10ff */
[----:B------:R-:W1:Y:S01]  /*1550*/  S2UR UR4, SR_CgaCtaId ;  /* 0x00000000000479c3 */ /* 0x000e620000008800 */
[----:B------:R-:W-:Y:S01]  /*1560*/  LEA.HI R8, R8, R5, RZ, 0x5 ;  /* 0x0000000508087211 */ /* 0x000fe200078f28ff */
[----:B------:R-:W-:Y:S01]  /*1570*/  UISETP.LT.AND UP0, UPT, UR40, 0x1, UPT ;  /* 0x000000012800788c */ /* 0x000fe2000bf01270 */
[--C-:B------:R-:W-:Y:S01]  /*1580*/  SHF.R.S32.HI R92, RZ, 0x2, R3.reuse ;  /* 0x00000002ff5c7819 */ /* 0x100fe20000011403 */
[----:B------:R-:W-:Y:S01]  /*1590*/  UIADD3 UR5, UR43, -0x1, URZ ;  /* 0xffffffff2b057890 */ /* 0x000fe2000fffe03f */
[----:B------:R-:W-:Y:S01]  /*15a0*/  SHF.R.S32.HI R7, RZ, 0x1f, R3 ;  /* 0x0000001fff077819 */ /* 0x000fe20000011403 */
[----:B------:R-:W-:Y:S01]  /*15b0*/  USEL UR42, UR40, 0x1, UP0 ;  /* 0x00000001282a7887 */ /* 0x000fe20008000000 */
[----:B------:R-:W-:Y:S01]  /*15c0*/  LOP3.LUT R4, R3, 0xfffffffc, RZ, 0xc0, !PT ;  /* 0xfffffffc03047812 */ /* 0x000fe200078ec0ff */
[----:B------:R-:W3:Y:S01]  /*15d0*/  LDC R98, c[0x0][0x658] ;  /* 0x00019600ff627b82 */ /* 0x000ee20000000800 */
[----:B------:R-:W-:Y:S01]  /*15e0*/  LEA.HI R7, R7, R92, RZ, 0x3 ;  /* 0x0000005c07077211 */ /* 0x000fe200078f18ff */
[----:B------:R-:W-:Y:S01]  /*15f0*/  UMOV UR41, 0x400 ;  /* 0x0000040000297882 */ /* 0x000fe20000000000 */
[----:B------:R-:W-:Y:S01]  /*1600*/  SHF.R.S32.HI R3, RZ, 0x5, R8 ;  /* 0x00000005ff037819 */ /* 0x000fe20000011408 */
[----:B------:R-:W-:Y:S01]  /*1610*/  UISETP.NE.AND UP0, UPT, UR5, URZ, UPT ;  /* 0x0000003f0500728c */ /* 0x000fe2000bf05270 */
[----:B------:R-:W-:Y:S01]  /*1620*/  LOP3.LUT R7, R7, 0xfffffff8, RZ, 0xc0, !PT ;  /* 0xfffffff807077812 */ /* 0x000fe200078ec0ff */
[----:B------:R-:W-:Y:S01]  /*1630*/  IMAD.IADD R4, R5, 0x1, -R4 ;  /* 0x0000000105047824 */ /* 0x000fe200078e0a04 */
[----:B------:R-:W-:Y:S01]  /*1640*/  ULDC UR6, c[0x0][0x284] ;  /* 0x0000a10000067ab9 */ /* 0x000fe20000000800 */
[----:B------:R-:W4:Y:S01]  /*1650*/  LDC.64 R96, c[0x0][0x5c8] ;  /* 0x00017200ff607b82 */ /* 0x000f220000000a00 */
[----:B------:R-:W-:Y:S01]  /*1660*/  IMAD.MOV.U32 R5, RZ, RZ, 0x1 ;  /* 0x00000001ff057424 */ /* 0x000fe200078e00ff */
[----:B------:R-:W-:Y:S01]  /*1670*/  LOP3.LUT R104, R23, 0x1, RZ, 0xfc, !PT ;  /* 0x0000000117687812 */ /* 0x000fe200078efcff */
[----:B------:R-:W-:Y:S01]  /*1680*/  IMAD.IADD R92, R92, 0x1, -R7 ;  /* 0x000000015c5c7824 */ /* 0x000fe200078e0a07 */
[----:B------:R-:W-:Y:S01]  /*1690*/  USHF.L.U32 UR45, UR40, 0x1, URZ ;  /* 0x00000001282d7899 */ /* 0x000fe2000800063f */
[----:B------:R-:W-:Y:S01]  /*16a0*/  IMAD.SHL.U32 R94, R4, 0x2, RZ ;  /* 0x00000002045e7824 */ /* 0x000fe200078e00ff */
[----:B------:R-:W-:Y:S01]  /*16b0*/  UIADD3 UR42, -UR42, UR40, URZ ;  /* 0x000000282a2a7290 */ /* 0x000fe2000fffe13f */
[--C-:B------:R-:W-:Y:S01]  /*16c0*/  IMAD R103, R3, -0x10, -R92.reuse ;  /* 0xfffffff003677824 */ /* 0x100fe200078e0a5c */
[----:B------:R-:W0:Y:S01]  /*16d0*/  LDC R99, c[0x0][0x288] ;  /* 0x0000a200ff637b82 */ /* 0x000e220000000800 */
[----:B------:R-:W-:Y:S01]  /*16e0*/  SHF.R.S32.HI R93, RZ, 0x1f, R92 ;  /* 0x0000001fff5d7819 */ /* 0x000fe2000001145c */
[----:B-1----:R-:W-:Y:S01]  /*16f0*/  ULEA UR41, UR4, UR41, 0x18 ;  /* 0x0000002904297291 */ /* 0x002fe2000f8ec03f */
[----:B------:R-:W-:Y:S01]  /*1700*/  SHF.R.S32.HI R95, RZ, 0x1f, R94 ;  /* 0x0000001fff5f7819 */ /* 0x000fe2000001145e */
[----:B------:R-:W-:Y:S01]  /*1710*/  USHF.L.U32 UR4, UR5, 0x3, URZ ;  /* 0x0000000305047899 */ /* 0x000fe2000800063f */
[----:B------:R-:W-:Y:S01]  /*1720*/  VIADD R103, R103, UR6 ;  /* 0x0000000667677c36 */ /* 0x000fe20008000000 */
[----:B------:R-:W-:Y:S01]  /*1730*/  USEL UR5, URZ, 0x1, UP0 ;  /* 0x000000013f057887 */ /* 0x000fe20008000000 */
[----:B------:R-:W-:Y:S01]  /*1740*/  IMAD.WIDE R92, R3, 0x10, R92 ;  /* 0x00000010035c7825 */ /* 0x000fe200078e025c */
[----:B------:R-:W1:Y:S01]  /*1750*/  LDC R101, c[0x0][0x600] ;  /* 0x00018000ff657b82 */ /* 0x000e620000000800 */
[----:B------:R-:W-:-:S02]  /*1760*/  UIADD3 UR46, UR41, 0xa0, URZ ;  /* 0x000000a0292e7890 */ /* 0x000fc4000fffe03f */
[----:B------:R-:W-:Y:S01]  /*1770*/  IMAD.MOV.U32 R3, RZ, RZ, -0x1 ;  /* 0xffffffffff037424 */ /* 0x000fe200078e00ff */
[----:B------:R-:W-:Y:S01]  /*1780*/  ULOP3.LUT UR4, UR4, 0x8, URZ, 0xc0, !UPT ;  /* 0x0000000804047892 */ /* 0x000fe2000f8ec03f */
[----:B------:R-:W-:Y:S01]  /*1790*/  IMAD.U32 R105, RZ, RZ, UR5 ;  /* 0x00000005ff697e24 */ /* 0x000fe2000f8e00ff */
[----:B------:R-:W-:Y:S02]  /*17a0*/  ULEA UR43, UR43, UR46, 0x3 ;  /* 0x0000002e2b2b7291 */ /* 0x000fe4000f8e183f */
[-C--:B---3--:R-:W-:Y:S01]  /*17b0*/  SHF.L.U32 R3, R3, R98.reuse, RZ ;  /* 0x0000006203037219 */ /* 0x088fe200000006ff */
[----:B------:R-:W-:Y:S01]  /*17c0*/  ULOP3.LUT UR47, UR4, 0x8, URZ, 0x3c, !UPT ;  /* 0x00000008042f7892 */ /* 0x000fe2000f8e3c3f */
[C---:B----4-:R-:W-:Y:S01]  /*17d0*/  SHF.L.U64.HI R97, R96.reuse, 0x3, R97 ;  /* 0x0000000360617819 */ /* 0x050fe20000010261 */
[----:B------:R-:W-:Y:S01]  /*17e0*/  IMAD.SHL.U32 R96, R96, 0x8, RZ ;  /* 0x0000000860607824 */ /* 0x000fe200078e00ff */
[----:B------:R-:W-:Y:S01]  /*17f0*/  SHF.L.U32 R98, R5, R98, RZ ;  /* 0x0000006205627219 */ /* 0x000fe200000006ff */
[----:B------:R-:W-:Y:S01]  /*1800*/  ULOP3.LUT UR44, UR4, 0x18, URZ, 0x3c, !UPT ;  /* 0x00000018042c7892 */ /* 0x000fe2000f8e3c3f */
[----:B------:R-:W-:Y:S01]  /*1810*/  LOP3.LUT R102, RZ, R3, RZ, 0x33, !PT ;  /* 0x00000003ff667212 */ /* 0x000fe200078e33ff */
[----:B0-----:R-:W-:-:S02]  /*1820*/  IMAD R99, R4, -0x2, R99 ;  /* 0xfffffffe04637824 */ /* 0x001fc400078e0263 */
[----:B-1----:R-:W-:Y:S01]  /*1830*/  VIADD R101, R101, 0xffffffff ;  /* 0xffffffff65657836 */ /* 0x002fe20000000000 */
[----:B--2---:R-:W-:-:S07]  /*1840*/  SHF.L.U64.HI R100, R10, 0x1, R0 ;  /* 0x000000010a647819 */ /* 0x004fce0000010200 */
.L_x_167:
[----:B------:R-:W-:-:S04]  /*1850*/  SHF.L.U32 R0, R105, 0x1f, RZ ;  /* 0x0000001f69007819 */ /* 0x000fc800000006ff */
[----:B------:R-:W0:Y:S02]  /*1860*/  SYNCS.PHASECHK.TRANS64.TRYWAIT P0, [UR43+-0x8], R0 ;  /* 0xfffff800ff0075a7 */ /* 0x000e24000800016b */
[----:B01-34-:R-:W-:Y:S05]  /*1870*/  @!P0 BRA `(.L_x_20) ;  /* 0x0000006400848947 */ /* 0x01bfea0003800000 */
.L_x_194:
[----:B------:R-:W-:Y:S02]  /*1880*/  ULDC UR4, c[0x0][0x28c] ;  /* 0x0000a30000047ab9 */ /* 0x000fe40000000800 */
[----:B------:R-:W-:-:S13]  /*1890*/  ISETP.LT.AND P0, PT, RZ, UR4, PT ;  /* 0x00000004ff007c0c */ /* 0x000fda000bf01270 */
[----:B------:R-:W-:Y:S05]  /*18a0*/  @P0 BRA `(.L_x_21) ;  /* 0x0000000000400947 */ /* 0x000fea0003800000 */
[----:B0-----:R-:W-:Y:S01]  /*18b0*/  MOV R0, 0x0 ;  /* 0x0000000000007802 */ /* 0x001fe20000000f00 */
[----:B------:R-:W-:Y:S01]  /*18c0*/  ULDC.64 UR4, c[0x4][0x68] ;  /* 0x01001a0000047ab9 */ /* 0x000fe20000000a00 */
[----:B------:R-:W-:Y:S01]  /*18d0*/  ULDC.64 UR6, c[0x4][0x8] ;  /* 0x0100020000067ab9 */ /* 0x000fe20000000a00 */
[----:B------:R-:W-:Y:S01]  /*18e0*/  IMAD.U32 R4, RZ, RZ, UR4 ;  /* 0x00000004ff047e24 */ /* 0x000fe2000f8e00ff */
[----:B------:R0:W1:Y:S01]  /*18f0*/  LDC.64 R14, c[0x4][R0] ;  /* 0x01000000000e7b82 */ /* 0x0000620000000a00 */
[----:B------:R-:W-:Y:S01]  /*1900*/  IMAD.U32 R5, RZ, RZ, UR5 ;  /* 0x00000005ff057e24 */ /* 0x000fe2000f8e00ff */
[----:B------:R-:W-:Y:S01]  /*1910*/  ULDC.64 UR4, c[0x4][0x70] ;  /* 0x01001c0000047ab9 */ /* 0x000fe20000000a00 */
[----:B------:R-:W-:Y:S02]  /*1920*/  IMAD.U32 R10, RZ, RZ, UR6 ;  /* 0x00000006ff0a7e24 */ /* 0x000fe4000f8e00ff */
[----:B------:R-:W-:Y:S02]  /*1930*/  IMAD.U32 R6, RZ, RZ, UR4 ;  /* 0x00000004ff067e24 */ /* 0x000fe4000f8e00ff */
[----:B------:R-:W-:-:S02]  /*1940*/  IMAD.U32 R7, RZ, RZ, UR5 ;  /* 0x00000005ff077e24 */ /* 0x000fc4000f8e00ff */
[----:B------:R-:W-:Y:S02]  /*1950*/  IMAD.U32 R11, RZ, RZ, UR7 ;  /* 0x00000007ff0b7e24 */ /* 0x000fe4000f8e00ff */
[----:B------:R-:W-:Y:S02]  /*1960*/  IMAD.MOV.U32 R8, RZ, RZ, 0x1e1 ;  /* 0x000001e1ff087424 */ /* 0x000fe400078e00ff */
[----:B------:R-:W-:Y:S02]  /*1970*/  IMAD.MOV.U32 R12, RZ, RZ, 0x1 ;  /* 0x00000001ff0c7424 */ /* 0x000fe400078e00ff */
[----:B0-----:R-:W-:-:S07]  /*1980*/  IMAD.MOV.U32 R13, RZ, RZ, RZ ;  /* 0x000000ffff0d7224 */ /* 0x001fce00078e00ff */
[----:B------:R-:W-:-:S07]  /*1990*/  LEPC R20, `(.L_x_21) ;  /* 0x000000001014794e */ /* 0x000fce0000000000 */
[----:B-1---5:R-:W-:Y:S05]  /*19a0*/  CALL.ABS.NOINC R14 ;  /* 0x000000000e007343 */ /* 0x022fea0003c00000 */
.L_x_21:
[----:B------:R-:W-:-:S13]  /*19b0*/  ISETP.NE.AND P0, PT, R104, 0x3, PT ;  /* 0x000000036800780c */ /* 0x000fda0003f05270 */
[----:B------:R-:W-:Y:S05]  /*19c0*/  @!P0 BRA `(.L_x_22) ;  /* 0x0000000000048947 */ /* 0x000fea0003800000 */
[----:B------:R-:W-:Y:S01]  /*19d0*/  BPT.TRAP 0x1 ;  /* 0x000000040000795c */ /* 0x000fe20000300000 */
.L_x_22:
[----:B0-----:R-:W-:Y:S02]  /*19e0*/  IMAD.U32 R3, RZ, RZ, UR38 ;  /* 0x00000026ff037e24 */ /* 0x001fe4000f8e00ff */
[----:B------:R-:W-:-:S03]  /*19f0*/  IMAD.U32 R0, RZ, RZ, UR39 ;  /* 0x00000027ff007e24 */ /* 0x000fc6000f8e00ff */
[----:B------:R-:W-:Y:S02]  /*1a00*/  LEA R3, R3, UR41, 0x3 ;  /* 0x0000002903037c11 */ /* 0x000fe4000f8e18ff */
[----:B------:R-:W-:-:S04]  /*1a10*/  SHF.L.U32 R0, R0, 0x1f, RZ ;  /* 0x0000001f00007819 */ /* 0x000fc800000006ff */
[----:B------:R0:W1:Y:S01]  /*1a20*/  SYNCS.PHASECHK.TRANS64.TRYWAIT P1, [R3+URZ], R0 ;  /* 0x00000000030075a7 */ /* 0x000062000802017f */
[----:B------:R-:W-:Y:S05]  /*1a30*/  @!P0 BRA `(.L_x_23) ;  /* 0x0000000000048947 */ /* 0x000fea0003800000 */
[----:B------:R-:W-:Y:S01]  /*1a40*/  BPT.TRAP 0x1 ;  /* 0x000000040000795c */ /* 0x000fe20000300000 */
.L_x_23:
[----:B------:R-:W-:-:S05]  /*1a50*/  IMAD.U32 R4, RZ, RZ, UR42 ;  /* 0x0000002aff047e24 */ /* 0x000fca000f8e00ff */
[----:B------:R-:W-:Y:S01]  /*1a60*/  ISETP.GE.AND P2, PT, R4, 0x1, PT ;  /* 0x000000010400780c */ /* 0x000fe20003f46270 */
[----:B-1----:R-:W-:-:S12]  /*1a70*/  @P1 BRA `(.L_x_24) ;  /* 0x0000000000081947 */ /* 0x002fd80003800000 */
[----:B------:R-:W1:Y:S02]  /*1a80*/  SYNCS.PHASECHK.TRANS64.TRYWAIT P1, [R3+URZ], R0 ;  /* 0x00000000030075a7 */ /* 0x000e64000802017f */
[----:B-1----:R-:W-:Y:S05]  /*1a90*/  @!P1 BRA `(.L_x_25) ;  /* 0x0000006400149947 */ /* 0x002fea0003800000 */
.L_x_24:
[----:B------:R-:W-:Y:S05]  /*1aa0*/  WARPSYNC.ALL ;  /* 0x0000000000007948 */ /* 0x000fea0003800000 */
[----:B------:R-:W-:Y:S01]  /*1ab0*/  UIADD3 UR4, UR41, 0x180, URZ ;  /* 0x0000018029047890 */ /* 0x000fe2000fffe03f */
[----:B------:R-:W-:Y:S01]  /*1ac0*/  WARPGROUP.ARRIVE ;  /* 0x00000000000079c5 */ /* 0x000fe20000000000 */
[----:B------:R-:W-:Y:S02]  /*1ad0*/  UIADD3 UR5, UR41, 0x12180, URZ ;  /* 0x0001218029057890 */ /* 0x000fe4000fffe03f */
[----:B------:R-:W-:Y:S02]  /*1ae0*/  USHF.R.U32.HI UR4, URZ, 0x4, UR4 ;  /* 0x000000043f047899 */ /* 0x000fe40008011604 */
[----:B------:R-:W-:-:S02]  /*1af0*/  USHF.R.U32.HI UR5, URZ, 0x4, UR5 ;  /* 0x000000043f057899 */ /* 0x000fc40008011605 */
[----:B------:R-:W-:Y:S02]  /*1b00*/  ULOP3.LUT UR4, UR4, 0x3fff, URZ, 0xc0, !UPT ;  /* 0x00003fff04047892 */ /* 0x000fe4000f8ec03f */
[----:B------:R-:W-:Y:S02]  /*1b10*/  ULOP3.LUT UR5, UR5, 0x3fff, URZ, 0xc0, !UPT ;  /* 0x00003fff05057892 */ /* 0x000fe4000f8ec03f */
[----:B------:R-:W-:Y:S02]  /*1b20*/  ULOP3.LUT UR8, UR4, 0x10000, URZ, 0xfc, !UPT ;  /* 0x0001000004087892 */ /* 0x000fe4000f8efc3f */
[----:B------:R-:W-:Y:S02]  /*1b30*/  ULOP3.LUT UR9, UR5, 0x10000, URZ, 0xfc, !UPT ;  /* 0x0001000005097892 */ /* 0x000fe4000f8efc3f */
[----:B------:R-:W-:Y:S02]  /*1b40*/  ULEA UR10, UR38, UR8, 0x9 ;  /* 0x00000008260a7291 */ /* 0x000fe4000f8e483f */
[----:B------:R-:W-:Y:S01]  /*1b50*/  ULEA UR11, UR38, UR9, 0xa ;  /* 0x00000009260b7291 */ /* 0x000fe2000f8e503f */
[----:B------:R-:W-:Y:S01]  /*1b60*/  UMOV UR5, 0x40000040 ;  /* 0x4000004000057882 */ /* 0x000fe20000000000 */
[----:B------:R-:W-:-:S03]  /*1b70*/  UMOV UR7, 0x40000040 ;  /* 0x4000004000077882 */ /* 0x000fc60000000000 */
[----:B------:R-:W-:Y:S02]  /*1b80*/  UMOV UR4, UR10 ;  /* 0x0000000a00047c82 */ /* 0x000fe40008000000 */
[----:B------:R-:W-:Y:S02]  /*1b90*/  UMOV UR6, UR11 ;  /* 0x0000000b00067c82 */ /* 0x000fe40008000000 */
[----:B------:R-:W-:Y:S01]  /*1ba0*/  HGMMA.64x128x16.F32 R24, gdesc[UR4], RZ, !UPT, gsb0 ;  /* 0x01e00000041879f0 */ /* 0x000fe2000c0008ff */
[----:B------:R-:W-:Y:S02]  /*1bb0*/  UIADD3 UR4, UR10, 0x2, URZ ;  /* 0x000000020a047890 */ /* 0x000fe4000fffe03f */
[----:B------:R-:W-:Y:S01]  /*1bc0*/  UIADD3 UR6, UR11, 0x2, URZ ;  /* 0x000000020b067890 */ /* 0x000fe2000fffe03f */
[----:B------:R-:W-:Y:S01]  /*1bd0*/  UMOV UR5, 0x40000040 ;  /* 0x4000004000057882 */ /* 0x000fe20000000000 */
[----:B------:R-:W-:Y:S01]  /*1be0*/  UMOV UR7, 0x40000040 ;  /* 0x4000004000077882 */ /* 0x000fe20000000000 */
[----:B------:R-:W-:-:S02]  /*1bf0*/  WARPGROUP.DEPBAR.LE gsb0, 0x0 ;  /* 0x00008000000079c5 */ /* 0x000fc40000010000 */
[----:B------:R-:W-:-:S06]  /*1c00*/  WARPGROUP.ARRIVE ;  /* 0x00000000000079c5 */ /* 0x000fcc0000000000 */
[----:B------:R-:W-:Y:S01]  /*1c10*/  HGMMA.64x128x16.F32 R24, gdesc[UR4], R24, gsb0 ;  /* 0x01e00000041879f0 */ /* 0x000fe20008000818 */
[----:B------:R-:W-:Y:S02]  /*1c20*/  UIADD3 UR4, UR10, 0x4, URZ ;  /* 0x000000040a047890 */ /* 0x000fe4000fffe03f */
[----:B------:R-:W-:Y:S01]  /*1c30*/  UIADD3 UR6, UR11, 0x4, URZ ;  /* 0x000000040b067890 */ /* 0x000fe2000fffe03f */
[----:B------:R-:W-:Y:S01]  /*1c40*/  UMOV UR5, 0x40000040 ;  /* 0x4000004000057882 */ /* 0x000fe20000000000 */
[----:B------:R-:W-:Y:S01]  /*1c50*/  UMOV UR7, 0x40000040 ;  /* 0x4000004000077882 */ /* 0x000fe20000000000 */
[----:B------:R-:W-:Y:S02]  /*1c60*/  WARPGROUP.DEPBAR.LE gsb0, 0x0 ;  /* 0x00008000000079c5 */ /* 0x000fe40000010000 */
        /* <DEDUP_REMOVED lines=8> */
[----:B------:R-:W-:Y:S03]  /*1cf0*/  HGMMA.64x128x16.F32 R24, gdesc[UR4], R24, gsb0 ;  /* 0x01e00000041879f0 */ /* 0x000fe60008000818 */
[----:B------:R-:W-:Y:S02]  /*1d00*/  WARPGROUP.DEPBAR.LE gsb0, 0x0 ;  /* 0x00008000000079c5 */ /* 0x000fe40000010000 */
[----:B------:R-:W-:Y:S05]  /*1d10*/  @!P2 BRA `(.L_x_26) ;  /* 0x000000040014a947 */ /* 0x000fea0003800000 */
[----:B------:R-:W-:Y:S01]  /*1d20*/  UIADD3 UR4, UR38, 0x1, URZ ;  /* 0x0000000126047890 */ /* 0x000fe2000fffe03f */
[----:B01----:R-:W-:Y:S02]  /*1d30*/  IMAD.U32 R0, RZ, RZ, UR42 ;  /* 0x0000002aff007e24 */ /* 0x003fe4000f8e00ff */
[----:B------:R-:W-:Y:S01]  /*1d40*/  IMAD.U32 R3, RZ, RZ, UR38 ;  /* 0x00000026ff037e24 */ /* 0x000fe2000f8e00ff */
[----:B------:R-:W-:-:S04]  /*1d50*/  UISETP.NE.AND UP0, UPT, UR4, 0x9, UPT ;  /* 0x000000090400788c */ /* 0x000fc8000bf05270 */
[----:B------:R-:W-:Y:S02]  /*1d60*/  USEL UR5, URZ, 0x1, UP0 ;  /* 0x000000013f057887 */ /* 0x000fe40008000000 */
[----:B------:R-:W-:Y:S02]  /*1d70*/  USEL UR10, UR4, URZ, UP0 ;  /* 0x0000003f040a7287 */ /* 0x000fe40008000000 */
[----:B------:R-:W-:-:S06]  /*1d80*/  ULOP3.LUT UR5, UR39, UR5, URZ, 0x3c, !UPT ;  /* 0x0000000527057292 */ /* 0x000fcc000f8e3c3f */
[----:B------:R-:W-:-:S07]  /*1d90*/  IMAD.U32 R6, RZ, RZ, UR5 ;  /* 0x00000005ff067e24 */ /* 0x000fce000f8e00ff */
.L_x_33:
[----:B------:R-:W-:Y:S05]  /*1da0*/  @!P0 BRA `(.L_x_27) ;  /* 0x0000000000048947 */ /* 0x000fea0003800000 */
[----:B------:R-:W-:Y:S01]  /*1db0*/  BPT.TRAP 0x1 ;  /* 0x000000040000795c */ /* 0x000fe20000300000 */
.L_x_27:
[----:B------:R-:W-:Y:S01]  /*1dc0*/  ULEA UR4, UR10, UR41, 0x3 ;  /* 0x000000290a047291 */ /* 0x000fe2000f8e183f */
[----:B------:R-:W-:-:S08]  /*1dd0*/  SHF.L.U32 R4, R6, 0x1f, RZ ;  /* 0x0000001f06047819 */ /* 0x000fd000000006ff */
[----:B------:R0:W1:Y:S01]  /*1de0*/  SYNCS.PHASECHK.TRANS64.TRYWAIT P1, [UR4], R4 ;  /* 0x00000004ff0075a7 */ /* 0x0000620008020144 */
[----:B------:R-:W-:Y:S05]  /*1df0*/  @!P0 BRA `(.L_x_28) ;  /* 0x0000000000048947 */ /* 0x000fea0003800000 */
[----:B------:R-:W-:Y:S01]  /*1e00*/  BPT.TRAP 0x1 ;  /* 0x000000040000795c */ /* 0x000fe20000300000 */
.L_x_28:
[----:B-1----:R-:W-:Y:S05]  /*1e10*/  @P1 BRA `(.L_x_29) ;  /* 0x0000000000081947 */ /* 0x002fea0003800000 */
[----:B------:R-:W1:Y:S02]  /*1e20*/  SYNCS.PHASECHK.TRANS64.TRYWAIT P1, [UR4], R4 ;  /* 0x00000004ff0075a7 */ /* 0x000e640008020144 */
[----:B-1----:R-:W-:Y:S05]  /*1e30*/  @!P1 BRA `(.L_x_30) ;  /* 0x0000006000409947 */ /* 0x002fea0003800000 */
.L_x_29:
[----:B------:R-:W-:Y:S01]  /*1e40*/  ULEA UR11, UR10, UR8, 0x9 ;  /* 0x000000080a0b7291 */ /* 0x000fe2000f8e483f */
[----:B------:R-:W-:Y:S01]  /*1e50*/  WARPGROUP.ARRIVE ;  /* 0x00000000000079c5 */ /* 0x000fe20000000000 */
[----:B------:R-:W-:Y:S01]  /*1e60*/  ULEA UR12, UR10, UR9, 0xa ;  /* 0x000000090a0c7291 */ /* 0x000fe2000f8e503f */
[----:B------:R-:W-:Y:S01]  /*1e70*/  UMOV UR5, 0x40000040 ;  /* 0x4000004000057882 */ /* 0x000fe20000000000 */
[----:B------:R-:W-:-:S03]  /*1e80*/  UMOV UR7, 0x40000040 ;  /* 0x4000004000077882 */ /* 0x000fc60000000000 */
[----:B------:R-:W-:Y:S02]  /*1e90*/  UMOV UR4, UR11 ;  /* 0x0000000b00047c82 */ /* 0x000fe40008000000 */
[----:B------:R-:W-:Y:S02]  /*1ea0*/  UMOV UR6, UR12 ;  /* 0x0000000c00067c82 */ /* 0x000fe40008000000 */
[----:B------:R-:W-:Y:S01]  /*1eb0*/  HGMMA.64x128x16.F32 R24, gdesc[UR4], R24, gsb0 ;  /* 0x01e00000041879f0 */ /* 0x000fe20008000818 */
        /* <DEDUP_REMOVED lines=23> */
[----:B------:R-:W-:Y:S01]  /*2030*/  BPT.TRAP 0x1 ;  /* 0x000000040000795c */ /* 0x000fe20000300000 */
.L_x_31:
[----:B------:R-:W-:-:S13]  /*2040*/  ISETP.NE.AND P1, PT, R89, RZ, PT ;  /* 0x000000ff5900720c */ /* 0x000fda0003f25270 */
[----:B01----:R-:W-:-:S05]  /*2050*/  @P1 LEA R4, R3, UR41, 0x3 ;  /* 0x0000002903041c11 */ /* 0x003fca000f8e18ff */
[----:B------:R-:W-:-:S05]  /*2060*/  @P1 VIADD R5, R4, 0x48 ;  /* 0x0000004804051836 */ /* 0x000fca0000000000 */
[----:B------:R-:W-:-:S04]  /*2070*/  @P1 PRMT R5, R88, 0x654, R5 ;  /* 0x0000065458051816 */ /* 0x000fc80000000005 */
[----:B------:R0:W-:Y:S01]  /*2080*/  @P1 SYNCS.ARRIVE.TRANS64.RED.A1T0 RZ, [R5+URZ], RZ ;  /* 0x000000ff05ff19a7 */ /* 0x0001e2000810043f */
[----:B------:R-:W-:-:S13]  /*2090*/  ISETP.GT.U32.AND P1, PT, R23, 0x1, PT ;  /* 0x000000011700780c */ /* 0x000fda0003f24070 */
[----:B0-----:R-:W-:Y:S05]  /*20a0*/  @P1 BRA `(.L_x_32) ;  /* 0x0000000000041947 */ /* 0x001fea0003800000 */
[----:B------:R-:W-:Y:S01]  /*20b0*/  BPT.TRAP 0x1 ;  /* 0x000000040000795c */ /* 0x000fe20000300000 */
.L_x_32:
[----:B------:R-:W-:Y:S01]  /*20c0*/  UIADD3 UR10, UR10, 0x1, URZ ;  /* 0x000000010a0a7890 */ /* 0x000fe2000fffe03f */
[C---:B------:R-:W-:Y:S01]  /*20d0*/  ISETP.GT.AND P2, PT, R0.reuse, 0x1, PT ;  /* 0x000000010000780c */ /* 0x040fe20003f44270 */
[----:B------:R-:W-:Y:S02]  /*20e0*/  VIADD R3, R3, 0x1 ;  /* 0x0000000103037836 */ /* 0x000fe40000000000 */
[----:B------:R-:W-:Y:S01]  /*20f0*/  UISETP.NE.AND UP0, UPT, UR10, 0x9, UPT ;  /* 0x000000090a00788c */ /* 0x000fe2000bf05270 */
[----:B------:R-:W-:Y:S02]  /*2100*/  VIADD R0, R0, 0xffffffff ;  /* 0xffffffff00007836 */ /* 0x000fe40000000000 */
[C---:B------:R-:W-:Y:S01]  /*2110*/  ISETP.NE.AND P1, PT, R3.reuse, 0x9, PT ;  /* 0x000000090300780c */ /* 0x040fe20003f25270 */
[----:B------:R-:W-:Y:S02]  /*2120*/  USEL UR4, URZ, 0x1, UP0 ;  /* 0x000000013f047887 */ /* 0x000fe40008000000 */
[----:B------:R-:W-:Y:S01]  /*2130*/  USEL UR10, UR10, URZ, UP0 ;  /* 0x0000003f0a0a7287 */ /* 0x000fe20008000000 */
[----:B------:R-:W-:-:S03]  /*2140*/  SEL R3, R3, RZ, P1 ;  /* 0x000000ff03037207 */ /* 0x000fc60000800000 */
[----:B------:R-:W-:Y:S01]  /*2150*/  LOP3.LUT R6, R6, UR4, RZ, 0x3c, !PT ;  /* 0x0000000406067c12 */ /* 0x000fe2000f8e3cff */
[----:B------:R-:W-:Y:S07]  /*2160*/  @P2 BRA `(.L_x_33) ;  /* 0xfffffffc000c2947 */ /* 0x000fee000383ffff */
.L_x_26:
[----:B01----:R-:W0:Y:S01]  /*2170*/  LDC R0, c[0x0][0x28c] ;  /* 0x0000a300ff007b82 */ /* 0x003e220000000800 */
[----:B------:R-:W-:-:S04]  /*2180*/  IMAD.U32 R3, RZ, RZ, UR47 ;  /* 0x0000002fff037e24 */ /* 0x000fc8000f8e00ff */
[----:B------:R1:W-:Y:S01]  /*2190*/  SYNCS.ARRIVE.TRANS64.A1T0 RZ, [R3+UR46], RZ ;  /* 0x000000ff03ff79a7 */ /* 0x0003e2000810002e */
[----:B0-----:R-:W-:-:S13]  /*21a0*/  ISETP.GE.AND P1, PT, R0, 0x1, PT ;  /* 0x000000010000780c */ /* 0x001fda0003f26270 */
[----:B-1----:R-:W-:Y:S05]  /*21b0*/  @!P1 BRA `(.L_x_34) ;  /* 0x0000000000449947 */ /* 0x002fea0003800000 */
[----:B------:R-:W-:Y:S05]  /*21c0*/  @!P0 BRA `(.L_x_35) ;  /* 0x0000000000048947 */ /* 0x000fea0003800000 */
[----:B------:R-:W-:Y:S01]  /*21d0*/  BPT.TRAP 0x1 ;  /* 0x000000040000795c */ /* 0x000fe20000300000 */
.L_x_35:
[----:B------:R-:W-:-:S13]  /*21e0*/  ISETP.NE.AND P0, PT, R89, RZ, PT ;  /* 0x000000ff5900720c */ /* 0x000fda0003f05270 */
[----:B------:R-:W-:-:S05]  /*21f0*/  VOTEU.ANY UP0, P0 ;  /* 0x00000000003f7886 */ /* 0x000fca0000000100 */
[----:B------:R-:W-:-:S06]  /*2200*/  @UP0 UIADD3 UR4, UR38, UR42, URZ ;  /* 0x0000002a26040290 */ /* 0x000fcc000fffe03f */
[----:B------:R-:W-:Y:S02]  /*2210*/  IMAD.U32 R4, RZ, RZ, UR4 ;  /* 0x00000004ff047e24 */ /* 0x000fe4000f8e00ff */
[----:B------:R-:W-:Y:S02]  /*2220*/  IMAD.U32 R3, RZ, RZ, UR4 ;  /* 0x00000004ff037e24 */ /* 0x000fe4000f8e00ff */
[----:B------:R-:W-:-:S05]  /*2230*/  @P0 IMAD.WIDE.U32 R4, R4, 0x38e38e39, RZ ;  /* 0x38e38e3904040825 */ /* 0x000fca00078e00ff */
[----:B------:R-:W-:-:S05]  /*2240*/  @P0 SHF.R.U32.HI R0, RZ, 0x1, R5 ;  /* 0x00000001ff000819 */ /* 0x000fca0000011605 */
[----:B------:R-:W-:-:S05]  /*2250*/  @P0 IMAD R0, R0, -0x9, R3 ;  /* 0xfffffff700000824 */ /* 0x000fca00078e0203 */
[----:B------:R-:W-:-:S05]  /*2260*/  @P0 LEA R0, R0, UR41, 0x3 ;  /* 0x0000002900000c11 */ /* 0x000fca000f8e18ff */
[----:B------:R-:W-:-:S05]  /*2270*/  @P0 VIADD R3, R0, 0x48 ;  /* 0x0000004800030836 */ /* 0x000fca0000000000 */
[----:B------:R-:W-:-:S04]  /*2280*/  @P0 PRMT R3, R88, 0x654, R3 ;  /* 0x0000065458030816 */ /* 0x000fc80000000003 */
[----:B------:R0:W-:Y:S01]  /*2290*/  @P0 SYNCS.ARRIVE.TRANS64.RED.A1T0 RZ, [R3+URZ], RZ ;  /* 0x000000ff03ff09a7 */ /* 0x0001e2000810043f */
[----:B------:R-:W-:-:S13]  /*22a0*/  ISETP.GT.U32.AND P0, PT, R23, 0x1, PT ;  /* 0x000000011700780c */ /* 0x000fda0003f04070 */
[----:B0-----:R-:W-:Y:S05]  /*22b0*/  @P0 BRA `(.L_x_34) ;  /* 0x0000000000040947 */ /* 0x001fea0003800000 */
[----:B------:R-:W-:Y:S01]  /*22c0*/  BPT.TRAP 0x1 ;  /* 0x000000040000795c */ /* 0x000fe20000300000 */
.L_x_34:
[----:B------:R-:W-:Y:S01]  /*22d0*/  SHF.L.U32 R0, R105, 0x1f, RZ ;  /* 0x0000001f69007819 */ /* 0x000fe200000006ff */
[----:B------:R-:W-:Y:S01]  /*22e0*/  UIADD3 UR38, UR38, UR45, URZ ;  /* 0x0000002d26267290 */ /* 0x000fe2000fffe03f */
[----:B------:R-:W-:Y:S01]  /*22f0*/  SHF.R.S32.HI R9, RZ, 0x1f, R19 ;  /* 0x0000001fff097819 */ /* 0x000fe20000011413 */
[----:B------:R-:W-:Y:S01]  /*2300*/  UISETP.GE.U32.AND UP1, UPT, UR45, 0x9, UPT ;  /* 0x000000092d00788c */ /* 0x000fe2000bf26070 */
[----:B------:R-:W0:Y:S01]  /*2310*/  SYNCS.PHASECHK.TRANS64.TRYWAIT P0, [UR43+0x8], R0 ;  /* 0x00000800ff0075a7 */ /* 0x000e22000800016b */
[----:B------:R-:W-:-:S04]  /*2320*/  UISETP.GT.U32.AND UP0, UPT, UR38, 0x8, UPT ;  /* 0x000000082600788c */ /* 0x000fc8000bf04070 */
[----:B------:R-:W-:-:S04]  /*2330*/  UISETP.LT.U32.AND UP0, UPT, UR45, 0x9, UP0 ;  /* 0x000000092d00788c */ /* 0x000fc80008701070 */
[----:B------:R-:W-:Y:S02]  /*2340*/  USEL UR6, URZ, 0x1, !UP0 ;  /* 0x000000013f067887 */ /* 0x000fe4000c000000 */
[----:B------:R-:W-:Y:S02]  /*2350*/  @UP1 UIMAD.WIDE.U32 UR4, UR38, 0x38e38e39, URZ ;  /* 0x38e38e39260418a5 */ /* 0x000fe4000f8e003f */
[----:B------:R-:W-:Y:S02]  /*2360*/  ULOP3.LUT UR39, UR39, UR6, URZ, 0x3c, !UPT ;  /* 0x0000000627277292 */ /* 0x000fe4000f8e3c3f */
[----:B------:R-:W-:-:S04]  /*2370*/  @UP1 USHF.R.U32.HI UR4, URZ, 0x1, UR5 ;  /* 0x000000013f041899 */ /* 0x000fc80008011605 */
[----:B------:R-:W-:Y:S01]  /*2380*/  @UP1 ULOP3.LUT UR39, UR39, 0x1, UR4, 0x78, !UPT ;  /* 0x0000000127271892 */ /* 0x000fe2000f8e7804 */
[----:B0-----:R-:W-:Y:S11]  /*2390*/  @!P0 BRA `(.L_x_36) ;  /* 0x0000005c00008947 */ /* 0x001ff60003800000 */
.L_x_195:
[----:B------:R-:W-:Y:S01]  /*23a0*/  ULDC.64 UR4, c[0x0][0x5d0] ;  /* 0x0001740000047ab9 */ /* 0x000fe20000000a00 */
[----:B------:R-:W-:Y:S01]  /*23b0*/  ULDC UR6, c[0x0][0x284] ;  /* 0x0000a10000067ab9 */ /* 0x000fe20000000800 */
[----:B0-----:R-:W-:Y:S02]  /*23c0*/  IMAD R0, R9, UR4, RZ ;  /* 0x0000000409007c24 */ /* 0x001fe4000f8e02ff */
[----:B------:R-:W-:Y:S02]  /*23d0*/  IMAD.SHL.U32 R12, R18, 0x80, RZ ;  /* 0x00000080120c7824 */ /* 0x000fe400078e00ff */
[C---:B------:R-:W-:Y:S02]  /*23e0*/  IMAD R3, R19.reuse, UR5, R0 ;  /* 0x0000000513037c24 */ /* 0x040fe4000f8e0200 */
[----:B------:R-:W-:Y:S01]  /*23f0*/  IMAD.SHL.U32 R0, R22, 0x40, RZ ;  /* 0x0000004016007824 */ /* 0x000fe200078e00ff */
[----:B------:R-:W-:Y:S01]  /*2400*/  SHF.R.S32.HI R13, RZ, 0x1f, R12 ;  /* 0x0000001fff0d7819 */ /* 0x000fe2000001140c */
[----:B------:R-:W-:Y:S01]  /*2410*/  IMAD.WIDE.U32 R4, R19, UR4, R94 ;  /* 0x0000000413047c25 */ /* 0x000fe2000f8e005e */
[----:B------:R-:W-:-:S02]  /*2420*/  ULDC.64 UR4, c[0x0][0x5c8] ;  /* 0x0001720000047ab9 */ /* 0x000fc40000000a00 */
[----:B------:R-:W-:Y:S01]  /*2430*/  ISETP.GE.AND P0, PT, R0, UR6, PT ;  /* 0x0000000600007c0c */ /* 0x000fe2000bf06270 */
[----:B------:R-:W-:Y:S01]  /*2440*/  ULDC UR6, c[0x0][0x288] ;  /* 0x0000a20000067ab9 */ /* 0x000fe20000000800 */
[----:B------:R-:W-:Y:S01]  /*2450*/  IADD3 R4, P1, R12, R4, RZ ;  /* 0x000000040c047210 */ /* 0x000fe20007f3e0ff */
[----:B------:R-:W-:Y:S01]  /*2460*/  IMAD.WIDE R20, R22, 0x40, R92 ;  /* 0x0000004016147825 */ /* 0x000fe200078e025c */
[----:B------:R-:W-:Y:S02]  /*2470*/  ISETP.GE.OR P0, PT, R12, UR6, P0 ;  /* 0x000000060c007c0c */ /* 0x000fe40008706670 */
[----:B------:R-:W-:Y:S01]  /*2480*/  IADD3.X R5, R13, R5, R3, P1, !PT ;  /* 0x000000050d057210 */ /* 0x000fe20000ffe403 */
[----:B------:R-:W-:-:S04]  /*2490*/  IMAD R7, R21, UR4, RZ ;  /* 0x0000000415077c24 */ /* 0x000fc8000f8e02ff */
[C---:B------:R-:W-:Y:S02]  /*24a0*/  IMAD R7, R20.reuse, UR5, R7 ;  /* 0x0000000514077c24 */ /* 0x040fe4000f8e0207 */
[----:B------:R-:W-:-:S04]  /*24b0*/  IMAD.WIDE.U32 R106, R20, UR4, R4 ;  /* 0x00000004146a7c25 */ /* 0x000fc8000f8e0004 */
[----:B------:R-:W-:Y:S05]  /*24c0*/  @P0 BRA `(.L_x_37) ;  /* 0x0000003c00dc0947 */ /* 0x000fea0003800000 */
[----:B-----5:R-:W-:Y:S01]  /*24d0*/  FSETP.NEU.AND P0, PT, R91, RZ, PT ;  /* 0x000000ff5b00720b */ /* 0x020fe20003f0d000 */
[----:B------:R-:W-:Y:S01]  /*24e0*/  IMAD.IADD R3, R99, 0x1, -R12 ;  /* 0x0000000163037824 */ /* 0x000fe200078e0a0c */
[----:B------:R-:W-:Y:S01]  /*24f0*/  BSSY B0, `(.L_x_37) ;  /* 0x00003f4000007945 */ /* 0x000fe20003800000 */
[----:B------:R-:W-:Y:S02]  /*2500*/  IMAD.IADD R0, R103, 0x1, -R0 ;  /* 0x0000000167007824 */ /* 0x000fe400078e0a00 */
[----:B------:R-:W-:Y:S01]  /*2510*/  IMAD.IADD R115, R107, 0x1, R7 ;  /* 0x000000016b737824 */ /* 0x000fe200078e0207 */
[----:B------:R-:W-:-:S04]  /*2520*/  ISETP.GT.AND P2, PT, R3, RZ, PT ;  /* 0x000000ff0300720c */ /* 0x000fc80003f44270 */
[----:B------:R-:W-:-:S03]  /*2530*/  ISETP.GT.AND P1, PT, R0, RZ, P2 ;  /* 0x000000ff0000720c */ /* 0x000fc60001724270 */
[----:B------:R-:W-:Y:S10]  /*2540*/  @!P0 BRA `(.L_x_38) ;  /* 0x0000002c00208947 */ /* 0x000ff40003800000 */
[----:B------:R-:W0:Y:S01]  /*2550*/  LDC.64 R108, c[0x0][0x5b8] ;  /* 0x00016e00ff6c7b82 */ /* 0x000e220000000a00 */
[----:B------:R-:W-:-:S07]  /*2560*/  ULDC.64 UR4, c[0x0][0x5c0] ;  /* 0x0001700000047ab9 */ /* 0x000fce0000000a00 */
[----:B------:R-:W1:Y:S08]  /*2570*/  LDC.64 R110, c[0x0][0x5b0] ;  /* 0x00016c00ff6e7b82 */ /* 0x000e700000000a00 */
[----:B------:R-:W2:Y:S01]  /*2580*/  LDC.64 R112, c[0x0][0x5a8] ;  /* 0x00016a00ff707b82 */ /* 0x000ea20000000a00 */
[-C--:B0-----:R-:W-:Y:S02]  /*2590*/  IMAD R6, R9, R108.reuse, RZ ;  /* 0x0000006c09067224 */ /* 0x081fe400078e02ff */
[----:B------:R-:W-:-:S04]  /*25a0*/  IMAD.WIDE.U32 R4, R19, R108, R94 ;  /* 0x0000006c13047225 */ /* 0x000fc800078e005e */
[----:B------:R-:W-:Y:S01]  /*25b0*/  IMAD R107, R19, R109, R6 ;  /* 0x0000006d136b7224 */ /* 0x000fe200078e0206 */
[----:B------:R-:W-:Y:S01]  /*25c0*/  IADD3 R6, P0, R12, R4, RZ ;  /* 0x000000040c067210 */ /* 0x000fe20007f1e0ff */
[----:B-1----:R-:W-:-:S03]  /*25d0*/  IMAD R4, R21, R110, RZ ;  /* 0x0000006e15047224 */ /* 0x002fc600078e02ff */
[----:B------:R-:W-:Y:S01]  /*25e0*/  IADD3.X R7, R13, R5, R107, P0, !PT ;  /* 0x000000050d077210 */ /* 0x000fe200007fe46b */
[C---:B------:R-:W-:Y:S02]  /*25f0*/  IMAD R109, R20.reuse, R111, R4 ;  /* 0x0000006f146d7224 */ /* 0x040fe400078e0204 */
[----:B------:R-:W-:-:S04]  /*2600*/  IMAD.WIDE.U32 R4, R20, R110, R6 ;  /* 0x0000006e14047225 */ /* 0x000fc800078e0006 */
[----:B------:R-:W-:Y:S01]  /*2610*/  IMAD.IADD R5, R5, 0x1, R109 ;  /* 0x0000000105057824 */ /* 0x000fe200078e026d */
[----:B--2---:R-:W-:-:S04]  /*2620*/  LEA R10, P0, R4, R112, 0x1 ;  /* 0x00000070040a7211 */ /* 0x004fc800078008ff */
[----:B------:R-:W-:-:S05]  /*2630*/  LEA.HI.X R11, R4, R113, R5, 0x1, P0 ;  /* 0x00000071040b7211 */ /* 0x000fca00000f0c05 */
[----:B------:R-:W2:Y:S01]  /*2640*/  @P1 LDG.E.LTC128B.U16 R18, desc[UR36][R10.64] ;  /* 0x000000240a121981 */ /* 0x000ea2000c1e1520 */
[----:B------:R-:W-:Y:S01]  /*2650*/  IMAD.WIDE.U32 R4, R20, R110, R12 ;  /* 0x0000006e14047225 */ /* 0x000fe200078e000c */
[----:B------:R-:W-:Y:S02]  /*2660*/  BSSY B1, `(.L_x_39) ;  /* 0x0000015000017945 */ /* 0x000fe40003800000 */
[----:B------:R-:W-:-:S04]  /*2670*/  IADD3 R14, P0, R94, R4, RZ ;  /* 0x000000045e0e7210 */ /* 0x000fc80007f1e0ff */
[----:B------:R-:W-:Y:S02]  /*2680*/  IADD3.X R15, R95, R109, R5, P0, !PT ;  /* 0x0000006d5f0f7210 */ /* 0x000fe400007fe405 */
[----:B------:R-:W-:Y:S01]  /*2690*/  LEA R8, P0, R106, UR4, 0x1 ;  /* 0x000000046a087c11 */ /* 0x000fe2000f8008ff */
[----:B------:R-:W-:-:S03]  /*26a0*/  IMAD.WIDE.U32 R14, R19, R108, R14 ;  /* 0x0000006c130e7225 */ /* 0x000fc600078e000e */
[----:B------:R-:W-:Y:S02]  /*26b0*/  LEA.HI.X R9, R106, UR5, R115, 0x1, P0 ;  /* 0x000000056a097c11 */ /* 0x000fe400080f0c73 */
[----:B------:R-:W-:-:S04]  /*26c0*/  ISETP.GT.AND P0, PT, R3, 0x1, PT ;  /* 0x000000010300780c */ /* 0x000fc80003f04270 */
[----:B------:R-:W-:Y:S01]  /*26d0*/  ISETP.GT.AND P3, PT, R0, RZ, P0 ;  /* 0x000000ff0000720c */ /* 0x000fe20000764270 */
[----:B--2---:R-:W-:-:S05]  /*26e0*/  HADD2.F32 R4, -RZ, R18.H0_H0 ;  /* 0x20000012ff047230 */ /* 0x004fca0000004100 */
[----:B------:R-:W-:Y:S01]  /*26f0*/  FMUL R5, R4, R91 ;  /* 0x0000005b04057220 */ /* 0x000fe20000400000 */
[----:B------:R-:W-:-:S03]  /*2700*/  LEA R4, P4, R14, R112, 0x1 ;  /* 0x000000700e047211 */ /* 0x000fc600078808ff */
[----:B------:R-:W-:-:S05]  /*2710*/  FFMA R5, R24, R90, R5 ;  /* 0x0000005a18057223 */ /* 0x000fca0000000005 */
[----:B------:R-:W-:Y:S01]  /*2720*/  F2FP.F16.F32.PACK_AB R10, RZ, R5 ;  /* 0x00000005ff0a723e */ /* 0x000fe200000000ff */
[----:B------:R-:W-:-:S03]  /*2730*/  IMAD.IADD R5, R107, 0x1, R15 ;  /* 0x000000016b057824 */ /* 0x000fc600078e020f */
[----:B------:R-:W-:Y:S01]  /*2740*/  PRMT R11, R10, 0x7610, R11 ;  /* 0x000076100a0b7816 */ /* 0x000fe2000000000b */
[----:B------:R-:W-:Y:S01]  /*2750*/  IMAD.SHL.U32 R10, R110, 0x8, RZ ;  /* 0x000000086e0a7824 */ /* 0x000fe200078e00ff */
[----:B------:R-:W-:-:S03]  /*2760*/  LEA.HI.X R5, R14, R113, R5, 0x1, P4 ;  /* 0x000000710e057211 */ /* 0x000fc600020f0c05 */
[----:B------:R0:W-:Y:S02]  /*2770*/  @P1 STG.E.U16 desc[UR36][R8.64], R11 ;  /* 0x0000000b08001986 */ /* 0x0001e4000c101524 */
[----:B0-----:R-:W-:Y:S01]  /*2780*/  SHF.L.U64.HI R11, R110, 0x3, R111 ;  /* 0x000000036e0b7819 */ /* 0x001fe2000001026f */
[----:B------:R-:W-:Y:S06]  /*2790*/  @!P3 BRA `(.L_x_40) ;  /* 0x000000000004b947 */ /* 0x000fec0003800000 */
[----:B------:R0:W5:Y:S02]  /*27a0*/  LDG.E.LTC128B.U16 R18, desc[UR36][R4.64+0x2] ;  /* 0x0000022404127981 */ /* 0x000164000c1e1520 */
.L_x_40:
[----:B------:R-:W-:Y:S05]  /*27b0*/  BSYNC B1 ;  /* 0x0000000000017941 */ /* 0x000fea0003800000 */
.L_x_39:
[----:B------:R-:W-:Y:S01]  /*27c0*/  IMAD.WIDE.U32 R10, R20, R110, R10 ;  /* 0x0000006e140a7225 */ /* 0x000fe200078e000a */
[----:B------:R-:W-:-:S03]  /*27d0*/  ISETP.GT.AND P2, PT, R0, 0x8, P2 ;  /* 0x000000080000780c */ /* 0x000fc60001744270 */
[----:B-----5:R-:W-:Y:S01]  /*27e0*/  HADD2.F32 R14, -RZ, R18.H0_H0 ;  /* 0x20000012ff0e7230 */ /* 0x020fe20000004100 */
[----:B------:R-:W-:Y:S01]  /*27f0*/  IADD3 R6, P1, R6, R10, RZ ;  /* 0x0000000a06067210 */ /* 0x000fe20007f3e0ff */
[----:B------:R-:W-:-:S03]  /*2800*/  IMAD.IADD R109, R109, 0x1, R11 ;  /* 0x000000016d6d7824 */ /* 0x000fc600078e020b */
[----:B------:R-:W-:Y:S01]  /*2810*/  FMUL R14, R14, R91 ;  /* 0x0000005b0e0e7220 */ /* 0x000fe20000400000 */
[----:B------:R-:W-:-:S03]  /*2820*/  IMAD.X R7, R109, 0x1, R7, P1 ;  /* 0x000000016d077824 */ /* 0x000fc600008e0607 */
[----:B------:R-:W-:Y:S01]  /*2830*/  FFMA R25, R25, R90, R14 ;  /* 0x0000005a19197223 */ /* 0x000fe2000000000e */
[----:B------:R-:W-:-:S04]  /*2840*/  LEA R14, P1, R6, R112, 0x1 ;  /* 0x00000070060e7211 */ /* 0x000fc800078208ff */
[----:B------:R-:W-:Y:S01]  /*2850*/  LEA.HI.X R15, R6, R113, R7, 0x1, P1 ;  /* 0x00000071060f7211 */ /* 0x000fe200008f0c07 */
[----:B------:R-:W-:Y:S01]  /*2860*/  @P3 IMAD.MOV.U32 R6, RZ, RZ, R8 ;  /* 0x000000ffff063224 */ /* 0x000fe200078e0008 */
[----:B------:R-:W-:Y:S01]  /*2870*/  F2FP.F16.F32.PACK_AB R25, RZ, R25 ;  /* 0x00000019ff19723e */ /* 0x000fe200000000ff */
[----:B------:R-:W-:-:S05]  /*2880*/  @P3 IMAD.MOV.U32 R7, RZ, RZ, R9 ;  /* 0x000000ffff073224 */ /* 0x000fca00078e0009 */
[----:B------:R1:W-:Y:S04]  /*2890*/  @P3 STG.E.U16 desc[UR36][R6.64+0x2], R25 ;  /* 0x0000021906003986 */ /* 0x0003e8000c101524 */
[----:B------:R-:W2:Y:S01]  /*28a0*/  @P2 LDG.E.LTC128B.U16 R18, desc[UR36][R14.64] ;  /* 0x000000240e122981 */ /* 0x000ea2000c1e1520 */
[----:B------:R-:W-:Y:S01]  /*28b0*/  IADD3 R12, P1, P3, R94, R10, R12 ;  /* 0x0000000a5e0c7210 */ /* 0x000fe20007b3e00c */
[----:B------:R-:W-:Y:S01]  /*28c0*/  BSSY B1, `(.L_x_41) ;  /* 0x0000011000017945 */ /* 0x000fe20003800000 */
[----:B------:R-:W-:Y:S02]  /*28d0*/  ISETP.GT.AND P0, PT, R0, 0x8, P0 ;  /* 0x000000080000780c */ /* 0x000fe40000704270 */
[----:B------:R-:W-:-:S03]  /*28e0*/  IADD3.X R13, R95, R109, R13, P1, P3 ;  /* 0x0000006d5f0d7210 */ /* 0x000fc60000fe640d */
[----:B------:R-:W-:Y:S01]  /*28f0*/  IMAD.WIDE.U32 R12, R19, R108, R12 ;  /* 0x0000006c130c7225 */ /* 0x000fe200078e000c */
[----:B------:R-:W-:-:S03]  /*2900*/  SHF.L.U64.HI R19, R96, 0x1, R97 ;  /* 0x0000000160137819 */ /* 0x000fc60000010261 */
[----:B------:R-:W-:Y:S01]  /*2910*/  IMAD.IADD R13, R107, 0x1, R13 ;  /* 0x000000016b0d7824 */ /* 0x000fe200078e020d */
[----:B-1----:R-:W-:-:S04]  /*2920*/  LEA R6, P3, R12, R112, 0x1 ;  /* 0x000000700c067211 */ /* 0x002fc800078608ff */
[----:B------:R-:W-:Y:S01]  /*2930*/  LEA.HI.X R7, R12, R113, R13, 0x1, P3 ;  /* 0x000000710c077211 */ /* 0x000fe200018f0c0d */
[----:B--2---:R-:W-:-:S05]  /*2940*/  HADD2.F32 R10, -RZ, R18.H0_H0 ;  /* 0x20000012ff0a7230 */ /* 0x004fca0000004100 */
[----:B------:R-:W-:Y:S01]  /*2950*/  FMUL R11, R10, R91 ;  /* 0x0000005b0a0b7220 */ /* 0x000fe20000400000 */
[----:B------:R-:W-:-:S03]  /*2960*/  LEA R10, P1, R96, R8, 0x1 ;  /* 0x00000008600a7211 */ /* 0x000fc600078208ff */
[----:B------:R-:W-:-:S05]  /*2970*/  FFMA R11, R26, R90, R11 ;  /* 0x0000005a1a0b7223 */ /* 0x000fca000000000b */
[----:B------:R-:W-:Y:S01]  /*2980*/  F2FP.F16.F32.PACK_AB R14, RZ, R11 ;  /* 0x0000000bff0e723e */ /* 0x000fe200000000ff */
[----:B------:R-:W-:-:S05]  /*2990*/  IMAD.X R11, R19, 0x1, R9, P1 ;  /* 0x00000001130b7824 */ /* 0x000fca00008e0609 */
[----:B------:R1:W-:Y:S01]  /*29a0*/  @P2 STG.E.U16 desc[UR36][R10.64], R14 ;  /* 0x0000000e0a002986 */ /* 0x0003e2000c101524 */
[----:B------:R-:W-:Y:S05]  /*29b0*/  @!P0 BRA `(.L_x_42) ;  /* 0x0000000000048947 */ /* 0x000fea0003800000 */
[----:B------:R2:W5:Y:S02]  /*29c0*/  LDG.E.LTC128B.U16 R18, desc[UR36][R6.64+0x2] ;  /* 0x0000022406127981 */ /* 0x000564000c1e1520 */
.L_x_42:
[----:B------:R-:W-:Y:S05]  /*29d0*/  BSYNC B1 ;  /* 0x0000000000017941 */ /* 0x000fea0003800000 */
.L_x_41:
[----:B-----5:R-:W-:Y:S01]  /*29e0*/  HADD2.F32 R12, -RZ, R18.H0_H0 ;  /* 0x20000012ff0c7230 */ /* 0x020fe20000004100 */
[----:B------:R-:W-:Y:S01]  /*29f0*/  ISETP.GT.AND P1, PT, R3, 0x8, PT ;  /* 0x000000080300780c */ /* 0x000fe20003f24270 */
[----:B------:R-:W-:Y:S03]  /*2a00*/  BSSY B1, `(.L_x_43) ;  /* 0x0000008000017945 */ /* 0x000fe60003800000 */
[----:B------:R-:W-:Y:S01]  /*2a10*/  FMUL R12, R12, R91 ;  /* 0x0000005b0c0c7220 */ /* 0x000fe20000400000 */
[----:B------:R-:W-:-:S03]  /*2a20*/  ISETP.GT.AND P2, PT, R0, RZ, P1 ;  /* 0x000000ff0000720c */ /* 0x000fc60000f44270 */
[----:B------:R-:W-:-:S05]  /*2a30*/  FFMA R12, R27, R90, R12 ;  /* 0x0000005a1b0c7223 */ /* 0x000fca000000000c */
[----:B------:R-:W-:-:S05]  /*2a40*/  F2FP.F16.F32.PACK_AB R12, RZ, R12 ;  /* 0x0000000cff0c723e */ /* 0x000fca00000000ff */
[----:B------:R3:W-:Y:S01]  /*2a50*/  @P0 STG.E.U16 desc[UR36][R10.64+0x2], R12 ;  /* 0x0000020c0a000986 */ /* 0x0007e2000c101524 */
[----:B------:R-:W-:Y:S05]  /*2a60*/  @!P2 BRA `(.L_x_44) ;  /* 0x000000000004a947 */ /* 0x000fea0003800000 */
[----:B------:R4:W5:Y:S02]  /*2a70*/  LDG.E.LTC128B.U16 R18, desc[UR36][R4.64+0x10] ;  /* 0x0000102404127981 */ /* 0x000964000c1e1520 */
.L_x_44:
[----:B------:R-:W-:Y:S05]  /*2a80*/  BSYNC B1 ;  /* 0x0000000000017941 */ /* 0x000fea0003800000 */
.L_x_43:
[----:B---3-5:R-:W-:Y:S01]  /*2a90*/  HADD2.F32 R12, -RZ, R18.H0_H0 ;  /* 0x20000012ff0c7230 */ /* 0x028fe20000004100 */
        /* <DEDUP_REMOVED lines=9> */
.L_x_46:
[----:B------:R-:W-:Y:S05]  /*2b30*/  BSYNC B1 ;  /* 0x0000000000017941 */ /* 0x000fea0003800000 */
.L_x_45:
[----:B-----5:R-:W-:Y:S01]  /*2b40*/  HADD2.F32 R12, -RZ, R18.H0_H0 ;  /* 0x20000012ff0c7230 */ /* 0x020fe20000004100 */
[----:B------:R-:W-:Y:S01]  /*2b50*/  ISETP.GT.AND P1, PT, R0, 0x8, P1 ;  /* 0x000000080000780c */ /* 0x000fe20000f24270 */
[----:B------:R-:W-:Y:S03]  /*2b60*/  BSSY B1, `(.L_x_47) ;  /* 0x0000007000017945 */ /* 0x000fe60003800000 */
[----:B------:R-:W-:-:S04]  /*2b70*/  FMUL R12, R12, R91 ;  /* 0x0000005b0c0c7220 */ /* 0x000fc80000400000 */
[----:B------:R-:W-:-:S05]  /*2b80*/  FFMA R12, R29, R90, R12 ;  /* 0x0000005a1d0c7223 */ /* 0x000fca000000000c */
[----:B------:R-:W-:-:S05]  /*2b90*/  F2FP.F16.F32.PACK_AB R12, RZ, R12 ;  /* 0x0000000cff0c723e */ /* 0x000fca00000000ff */
[----:B------:R0:W-:Y:S01]  /*2ba0*/  @P3 STG.E.U16 desc[UR36][R8.64+0x12], R12 ;  /* 0x0000120c08003986 */ /* 0x0001e2000c101524 */
[----:B------:R-:W-:Y:S05]  /*2bb0*/  @!P1 BRA `(.L_x_48) ;  /* 0x0000000000049947 */ /* 0x000fea0003800000 */
[----:B------:R0:W5:Y:S02]  /*2bc0*/  LDG.E.LTC128B.U16 R18, desc[UR36][R6.64+0x10] ;  /* 0x0000102406127981 */ /* 0x000164000c1e1520 */
.L_x_48:
[----:B------:R-:W-:Y:S05]  /*2bd0*/  BSYNC B1 ;  /* 0x0000000000017941 */ /* 0x000fea0003800000 */
.L_x_47:
[----:B0----5:R-:W-:Y:S01]  /*2be0*/  HADD2.F32 R12, -RZ, R18.H0_H0 ;  /* 0x20000012ff0c7230 */ /* 0x021fe20000004100 */
[----:B------:R-:W-:Y:S01]  /*2bf0*/  ISETP.GT.AND P0, PT, R0, 0x8, P0 ;  /* 0x000000080000780c */ /* 0x000fe20000704270 */
[----:B------:R-:W-:Y:S03]  /*2c00*/  BSSY B1, `(.L_x_49) ;  /* 0x0000007000017945 */ /* 0x000fe60003800000 */
[----:B---3--:R-:W-:-:S04]  /*2c10*/  FMUL R13, R12, R91 ;  /* 0x0000005b0c0d7220 */ /* 0x008fc80000400000 */
[----:B------:R-:W-:-:S05]  /*2c20*/  FFMA R13, R30, R90, R13 ;  /* 0x0000005a1e0d7223 */ /* 0x000fca000000000d */
[----:B------:R-:W-:-:S05]  /*2c30*/  F2FP.F16.F32.PACK_AB R13, RZ, R13 ;  /* 0x0000000dff0d723e */ /* 0x000fca00000000ff */
[----:B------:R0:W-:Y:S01]  /*2c40*/  @P1 STG.E.U16 desc[UR36][R10.64+0x10], R13 ;  /* 0x0000100d0a001986 */ /* 0x0001e2000c101524 */
[----:B------:R-:W-:Y:S05]  /*2c50*/  @!P0 BRA `(.L_x_50) ;  /* 0x0000000000048947 */ /* 0x000fea0003800000 */
[----:B------:R3:W5:Y:S02]  /*2c60*/  LDG.E.LTC128B.U16 R18, desc[UR36][R6.64+0x12] ;  /* 0x0000122406127981 */ /* 0x000764000c1e1520 */
.L_x_50:
[----:B------:R-:W-:Y:S05]  /*2c70*/  BSYNC B1 ;  /* 0x0000000000017941 */ /* 0x000fea0003800000 */
.L_x_49:
        /* <DEDUP_REMOVED lines=10> */
.L_x_52:
[----:B------:R-:W-:Y:S05]  /*2d20*/  BSYNC B1 ;  /* 0x0000000000017941 */ /* 0x000fea0003800000 */
.L_x_51:
[----:B0----5:R-:W-:Y:S01]  /*2d30*/  HADD2.F32 R12, -RZ, R18.H0_H0 ;  /* 0x20000012ff0c7230 */ /* 0x021fe20000004100 */
        /* <DEDUP_REMOVED lines=9> */
.L_x_54:
[----:B------:R-:W-:Y:S05]  /*2dd0*/  BSYNC B1 ;  /* 0x0000000000017941 */ /* 0x000fea0003800000 */
.L_x_53:
        /* <DEDUP_REMOVED lines=9> */
.L_x_56:
[----:B------:R-:W-:Y:S05]  /*2e70*/  BSYNC B1 ;  /* 0x0000000000017941 */ /* 0x000fea0003800000 */
.L_x_55:
[----:B0----5:R-:W-:Y:S01]  /*2e80*/  HADD2.F32 R12, -RZ, R18.H0_H0 ;  /* 0x20000012ff0c7230 */ /* 0x021fe20000004100 */
        /* <DEDUP_REMOVED lines=8> */
.L_x_58:
[----:B------:R-:W-:Y:S05]  /*2f10*/  BSYNC B1 ;  /* 0x0000000000017941 */ /* 0x000fea0003800000 */
.L_x_57:
        /* <DEDUP_REMOVED lines=10> */
.L_x_60:
[----:B------:R-:W-:Y:S05]  /*2fc0*/  BSYNC B1 ;  /* 0x0000000000017941 */ /* 0x000fea0003800000 */
.L_x_59:
        /* <DEDUP_REMOVED lines=10> */
.L_x_62:
[----:B------:R-:W-:Y:S05]  /*3070*/  BSYNC B1 ;  /* 0x0000000000017941 */ /* 0x000fea0003800000 */
.L_x_61:
        /* <DEDUP_REMOVED lines=9> */
.L_x_64:
[----:B------:R-:W-:Y:S05]  /*3110*/  BSYNC B1 ;  /* 0x0000000000017941 */ /* 0x000fea0003800000 */
.L_x_63:
        /* <DEDUP_REMOVED lines=9> */
.L_x_66:
[----:B------:R-:W-:Y:S05]  /*31b0*/  BSYNC B1 ;  /* 0x0000000000017941 */ /* 0x000fea0003800000 */
.L_x_65:
        /* <DEDUP_REMOVED lines=10> */
.L_x_68:
[----:B------:R-:W-:Y:S05]  /*3260*/  BSYNC B1 ;  /* 0x0000000000017941 */ /* 0x000fea0003800000 */
.L_x_67:
        /* <DEDUP_REMOVED lines=10> */
.L_x_70:
[----:B------:R-:W-:Y:S05]  /*3310*/  BSYNC B1 ;  /* 0x0000000000017941 */ /* 0x000fea0003800000 */
.L_x_69:
        /* <DEDUP_REMOVED lines=9> */
.L_x_72:
[----:B------:R-:W-:Y:S05]  /*33b0*/  BSYNC B1 ;  /* 0x0000000000017941 */ /* 0x000fea0003800000 */
.L_x_71:
        /* <DEDUP_REMOVED lines=9> */
.L_x_74:
[----:B------:R-:W-:Y:S05]  /*3450*/  BSYNC B1 ;  /* 0x0000000000017941 */ /* 0x000fea0003800000 */
.L_x_73:
        /* <DEDUP_REMOVED lines=10> */
.L_x_76:
[----:B------:R-:W-:Y:S05]  /*3500*/  BSYNC B1 ;  /* 0x0000000000017941 */ /* 0x000fea0003800000 */
.L_x_75:
        /* <DEDUP_REMOVED lines=10> */
.L_x_78:
[----:B------:R-:W-:Y:S05]  /*35b0*/  BSYNC B1 ;  /* 0x0000000000017941 */ /* 0x000fea0003800000 */
.L_x_77:
        /* <DEDUP_REMOVED lines=9> */
.L_x_80:
[----:B------:R-:W-:Y:S05]  /*3650*/  BSYNC B1 ;  /* 0x0000000000017941 */ /* 0x000fea0003800000 */
.L_x_79:
        /* <DEDUP_REMOVED lines=9> */
.L_x_82:
[----:B------:R-:W-:Y:S05]  /*36f0*/  BSYNC B1 ;  /* 0x0000000000017941 */ /* 0x000fea0003800000 */
.L_x_81:
        /* <DEDUP_REMOVED lines=10> */
.L_x_84:
[----:B------:R-:W-:Y:S05]  /*37a0*/  BSYNC B1 ;  /* 0x0000000000017941 */ /* 0x000fea0003800000 */
.L_x_83:
        /* <DEDUP_REMOVED lines=10> */
.L_x_86:
[----:B------:R-:W-:Y:S05]  /*3850*/  BSYNC B1 ;  /* 0x0000000000017941 */ /* 0x000fea0003800000 */
.L_x_85:
        /* <DEDUP_REMOVED lines=9> */
.L_x_88:
[----:B------:R-:W-:Y:S05]  /*38f0*/  BSYNC B1 ;  /* 0x0000000000017941 */ /* 0x000fea0003800000 */
.L_x_87:
        /* <DEDUP_REMOVED lines=9> */
.L_x_90:
[----:B------:R-:W-:Y:S05]  /*3990*/  BSYNC B1 ;  /* 0x0000000000017941 */ /* 0x000fea0003800000 */
.L_x_89:
        /* <DEDUP_REMOVED lines=10> */
.L_x_92:
[----:B------:R-:W-:Y:S05]  /*3a40*/  BSYNC B1 ;  /* 0x0000000000017941 */ /* 0x000fea0003800000 */
.L_x_91:
        /* <DEDUP_REMOVED lines=10> */
.L_x_94:
[----:B------:R-:W-:Y:S05]  /*3af0*/  BSYNC B1 ;  /* 0x0000000000017941 */ /* 0x000fea0003800000 */
.L_x_93:
        /* <DEDUP_REMOVED lines=9> */
.L_x_96:
[----:B------:R-:W-:Y:S05]  /*3b90*/  BSYNC B1 ;  /* 0x0000000000017941 */ /* 0x000fea0003800000 */
.L_x_95:
        /* <DEDUP_REMOVED lines=9> */
.L_x_98:
[----:B------:R-:W-:Y:S05]  /*3c30*/  BSYNC B1 ;  /* 0x0000000000017941 */ /* 0x000fea0003800000 */
.L_x_97:
        /* <DEDUP_REMOVED lines=10> */
.L_x_100:
[----:B------:R-:W-:Y:S05]  /*3ce0*/  BSYNC B1 ;  /* 0x0000000000017941 */ /* 0x000fea0003800000 */
.L_x_99:
        /* <DEDUP_REMOVED lines=10> */
.L_x_102:
[----:B------:R-:W-:Y:S05]  /*3d90*/  BSYNC B1 ;  /* 0x0000000000017941 */ /* 0x000fea0003800000 */
.L_x_101:
        /* <DEDUP_REMOVED lines=9> */
.L_x_104:
[----:B------:R-:W-:Y:S05]  /*3e30*/  BSYNC B1 ;  /* 0x0000000000017941 */ /* 0x000fea0003800000 */
.L_x_103:
        /* <DEDUP_REMOVED lines=9> */
.L_x_106:
[----:B------:R-:W-:Y:S05]  /*3ed0*/  BSYNC B1 ;  /* 0x0000000000017941 */ /* 0x000fea0003800000 */
.L_x_105:
        /* <DEDUP_REMOVED lines=10> */
.L_x_108:
[----:B------:R-:W-:Y:S05]  /*3f80*/  BSYNC B1 ;  /* 0x0000000000017941 */ /* 0x000fea0003800000 */
.L_x_107:
        /* <DEDUP_REMOVED lines=10> */
.L_x_110:
[----:B------:R-:W-:Y:S05]  /*4030*/  BSYNC B1 ;  /* 0x0000000000017941 */ /* 0x000fea0003800000 */
.L_x_109:
        /* <DEDUP_REMOVED lines=9> */
.L_x_112:
[----:B------:R-:W-:Y:S05]  /*40d0*/  BSYNC B1 ;  /* 0x0000000000017941 */ /* 0x000fea0003800000 */
.L_x_111:
        /* <DEDUP_REMOVED lines=9> */
.L_x_114:
[----:B------:R-:W-:Y:S05]  /*4170*/  BSYNC B1 ;  /* 0x0000000000017941 */ /* 0x000fea0003800000 */
.L_x_113:
        /* <DEDUP_REMOVED lines=10> */
.L_x_116:
[----:B------:R-:W-:Y:S05]  /*4220*/  BSYNC B1 ;  /* 0x0000000000017941 */ /* 0x000fea0003800000 */
.L_x_115:
        /* <DEDUP_REMOVED lines=10> */
.L_x_118:
[----:B------:R-:W-:Y:S05]  /*42d0*/  BSYNC B1 ;  /* 0x0000000000017941 */ /* 0x000fea0003800000 */
.L_x_117:
        /* <DEDUP_REMOVED lines=9> */
.L_x_120:
[----:B------:R-:W-:Y:S05]  /*4370*/  BSYNC B1 ;  /* 0x0000000000017941 */ /* 0x000fea0003800000 */
.L_x_119:
        /* <DEDUP_REMOVED lines=9> */
.L_x_122:
[----:B------:R-:W-:Y:S05]  /*4410*/  BSYNC B1 ;  /* 0x0000000000017941 */ /* 0x000fea0003800000 */
.L_x_121:
        /* <DEDUP_REMOVED lines=10> */
.L_x_124:
[----:B------:R-:W-:Y:S05]  /*44c0*/  BSYNC B1 ;  /* 0x0000000000017941 */ /* 0x000fea0003800000 */
.L_x_123:
        /* <DEDUP_REMOVED lines=10> */
.L_x_126:
[----:B------:R-:W-:Y:S05]  /*4570*/  BSYNC B1 ;  /* 0x0000000000017941 */ /* 0x000fea0003800000 */
.L_x_125:
        /* <DEDUP_REMOVED lines=9> */
.L_x_128:
[----:B------:R-:W-:Y:S05]  /*4610*/  BSYNC B1 ;  /* 0x0000000000017941 */ /* 0x000fea0003800000 */
.L_x_127:
        /* <DEDUP_REMOVED lines=9> */
.L_x_130:
[----:B------:R-:W-:Y:S05]  /*46b0*/  BSYNC B1 ;  /* 0x0000000000017941 */ /* 0x000fea0003800000 */
.L_x_129:
        /* <DEDUP_REMOVED lines=10> */
.L_x_132:
[----:B------:R-:W-:Y:S05]  /*4760*/  BSYNC B1 ;  /* 0x0000000000017941 */ /* 0x000fea0003800000 */
.L_x_131:
        /* <DEDUP_REMOVED lines=10> */
.L_x_134:
[----:B------:R-:W-:Y:S05]  /*4810*/  BSYNC B1 ;  /* 0x0000000000017941 */ /* 0x000fea0003800000 */
.L_x_133:
        /* <DEDUP_REMOVED lines=9> */
.L_x_136:
[----:B------:R-:W-:Y:S05]  /*48b0*/  BSYNC B1 ;  /* 0x0000000000017941 */ /* 0x000fea0003800000 */
.L_x_135:
        /* <DEDUP_REMOVED lines=9> */
.L_x_138:
[----:B------:R-:W-:Y:S05]  /*4950*/  BSYNC B1 ;  /* 0x0000000000017941 */ /* 0x000fea0003800000 */
.L_x_137:
        /* <DEDUP_REMOVED lines=10> */
.L_x_140:
[----:B------:R-:W-:Y:S05]  /*4a00*/  BSYNC B1 ;  /* 0x0000000000017941 */ /* 0x000fea0003800000 */
.L_x_139:
        /* <DEDUP_REMOVED lines=10> */
.L_x_142:
[----:B------:R-:W-:Y:S05]  /*4ab0*/  BSYNC B1 ;  /* 0x0000000000017941 */ /* 0x000fea0003800000 */
.L_x_141:
        /* <DEDUP_REMOVED lines=9> */
.L_x_144:
[----:B------:R-:W-:Y:S05]  /*4b50*/  BSYNC B1 ;  /* 0x0000000000017941 */ /* 0x000fea0003800000 */
.L_x_143:
        /* <DEDUP_REMOVED lines=9> */
.L_x_146:
[----:B------:R-:W-:Y:S05]  /*4bf0*/  BSYNC B1 ;  /* 0x0000000000017941 */ /* 0x000fea0003800000 */
.L_x_145:
        /* <DEDUP_REMOVED lines=10> */
.L_x_148:
[----:B------:R-:W-:Y:S05]  /*4ca0*/  BSYNC B1 ;  /* 0x0000000000017941 */ /* 0x000fea0003800000 */
.L_x_147:
        /* <DEDUP_REMOVED lines=10> */
.L_x_150:
[----:B------:R-:W-:Y:S05]  /*4d50*/  BSYNC B1 ;  /* 0x0000000000017941 */ /* 0x000fea0003800000 */
.L_x_149:
        /* <DEDUP_REMOVED lines=9> */
.L_x_152:
[----:B------:R-:W-:Y:S05]  /*4df0*/  BSYNC B1 ;  /* 0x0000000000017941 */ /* 0x000fea0003800000 */
.L_x_151:
        /* <DEDUP_REMOVED lines=9> */
.L_x_154:
[----:B------:R-:W-:Y:S05]  /*4e90*/  BSYNC B1 ;  /* 0x0000000000017941 */ /* 0x000fea0003800000 */
.L_x_153:
        /* <DEDUP_REMOVED lines=10> */
.L_x_156:
[----:B------:R-:W-:Y:S05]  /*4f40*/  BSYNC B1 ;  /* 0x0000000000017941 */ /* 0x000fea0003800000 */
.L_x_155:
        /* <DEDUP_REMOVED lines=10> */
.L_x_158:
[----:B------:R-:W-:Y:S05]  /*4ff0*/  BSYNC B1 ;  /* 0x0000000000017941 */ /* 0x000fea0003800000 */
.L_x_157:
[----:B0---45:R-:W-:Y:S01]  /*5000*/  HADD2.F32 R4, -RZ, R18.H0_H0 ;  /* 0x20000012ff047230 */ /* 0x031fe20000004100 */
        /* <DEDUP_REMOVED lines=8> */
.L_x_160:
[----:B------:R-:W-:Y:S05]  /*5090*/  BSYNC B1 ;  /* 0x0000000000017941 */ /* 0x000fea0003800000 */
.L_x_159:
[----:B0----5:R-:W-:Y:S01]  /*50a0*/  HADD2.F32 R4, -RZ, R18.H0_H0 ;  /* 0x20000012ff047230 */ /* 0x021fe20000004100 */
[----:B------:R-:W-:Y:S01]  /*50b0*/  ISETP.GT.AND P0, PT, R0, 0x8, P0 ;  /* 0x000000080000780c */ /* 0x000fe20000704270 */
[----:B------:R-:W-:Y:S01]  /*50c0*/  @P1 IMAD.MOV.U32 R5, RZ, RZ, R11 ;  /* 0x000000ffff051224 */ /* 0x000fe200078e000b */
[----:B------:R-:W-:Y:S02]  /*50d0*/  BSSY B1, `(.L_x_161) ;  /* 0x0000008000017945 */ /* 0x000fe40003800000 */
[----:B------:R-:W-:Y:S01]  /*50e0*/  FMUL R3, R4, R91 ;  /* 0x0000005b04037220 */ /* 0x000fe20000400000 */
[----:B------:R-:W-:-:S03]  /*50f0*/  @P1 IMAD.MOV.U32 R4, RZ, RZ, R10 ;  /* 0x000000ffff041224 */ /* 0x000fc600078e000a */
[----:B------:R-:W-:-:S05]  /*5100*/  FFMA R3, R86, R90, R3 ;  /* 0x0000005a56037223 */ /* 0x000fca0000000003 */
[----:B------:R-:W-:-:S05]  /*5110*/  F2FP.F16.F32.PACK_AB R3, RZ, R3 ;  /* 0x00000003ff03723e */ /* 0x000fca00000000ff */
[----:B------:R0:W-:Y:S01]  /*5120*/  @P1 STG.E.U16 desc[UR36][R4.64+0xf0], R3 ;  /* 0x0000f00304001986 */ /* 0x0001e2000c101524 */
[----:B------:R-:W-:Y:S05]  /*5130*/  @!P0 BRA `(.L_x_162) ;  /* 0x0000000000048947 */ /* 0x000fea0003800000 */
[----:B------:R0:W5:Y:S02]  /*5140*/  LDG.E.LTC128B.U16 R18, desc[UR36][R6.64+0xf2] ;  /* 0x0000f22406127981 */ /* 0x000164000c1e1520 */
.L_x_162:
[----:B------:R-:W-:Y:S05]  /*5150*/  BSYNC B1 ;  /* 0x0000000000017941 */ /* 0x000fea0003800000 */
.L_x_161:
[----:B------:R-:W-:Y:S05]  /*5160*/  @!P0 BRA `(.L_x_163) ;  /* 0x0000001000b08947 */ /* 0x000fea0003800000 */
[----:B-----5:R-:W-:-:S05]  /*5170*/  HADD2.F32 R18, -RZ, R18.H0_H0 ;  /* 0x20000012ff127230 */ /* 0x020fca0000004100 */
[----:B------:R-:W-:-:S04]  /*5180*/  FMUL R18, R18, R91 ;  /* 0x0000005b12127220 */ /* 0x000fc80000400000 */
[----:B------:R-:W-:-:S05]  /*5190*/  FFMA R18, R87, R90, R18 ;  /* 0x0000005a57127223 */ /* 0x000fca0000000012 */
[----:B------:R-:W-:-:S05]  /*51a0*/  F2FP.F16.F32.PACK_AB R18, RZ, R18 ;  /* 0x00000012ff12723e */ /* 0x000fca00000000ff */
[----:B------:R0:W-:Y:S01]  /*51b0*/  STG.E.U16 desc[UR36][R10.64+0xf2], R18 ;  /* 0x0000f2120a007986 */ /* 0x0001e2000c101524 */
[----:B------:R-:W-:Y:S05]  /*51c0*/  BRA `(.L_x_163) ;  /* 0x0000001000987947 */ /* 0x000fea0003800000 */
.L_x_38:
[----:B------:R-:W-:Y:S01]  /*51d0*/  ISETP.GT.AND P3, PT, R3, 0x1, PT ;  /* 0x000000010300780c */ /* 0x000fe20003f64270 */
[----:B------:R-:W-:Y:S01]  /*51e0*/  ULDC.64 UR4, c[0x0][0x5c0] ;  /* 0x0001700000047ab9 */ /* 0x000fe20000000a00 */
[-C--:B------:R-:W-:Y:S01]  /*51f0*/  FMUL R24, R24, R90.reuse ;  /* 0x0000005a18187220 */ /* 0x080fe20000400000 */
[----:B------:R-:W-:Y:S01]  /*5200*/  LEA R4, P4, R106, UR4, 0x1 ;  /* 0x000000046a047c11 */ /* 0x000fe2000f8808ff */
[-C--:B------:R-:W-:Y:S01]  /*5210*/  FMUL R25, R25, R90.reuse ;  /* 0x0000005a19197220 */ /* 0x080fe20000400000 */
[----:B------:R-:W-:Y:S01]  /*5220*/  ISETP.GT.AND P0, PT, R0, RZ, P3 ;  /* 0x000000ff0000720c */ /* 0x000fe20001f04270 */
[----:B------:R-:W-:Y:S01]  /*5230*/  FMUL R26, R26, R90 ;  /* 0x0000005a1a1a7220 */ /* 0x000fe20000400000 */
[----:B------:R-:W-:Y:S01]  /*5240*/  F2FP.F16.F32.PACK_AB R24, RZ, R24 ;  /* 0x00000018ff18723e */ /* 0x000fe200000000ff */
[-C--:B------:R-:W-:Y:S01]  /*5250*/  FMUL R27, R27, R90.reuse ;  /* 0x0000005a1b1b7220 */ /* 0x080fe20000400000 */
[----:B------:R-:W-:Y:S01]  /*5260*/  LEA.HI.X R5, R106, UR5, R115, 0x1, P4 ;  /* 0x000000056a057c11 */ /* 0x000fe2000a0f0c73 */
[-C--:B------:R-:W-:Y:S01]  /*5270*/  FMUL R28, R28, R90.reuse ;  /* 0x0000005a1c1c7220 */ /* 0x080fe20000400000 */
[----:B------:R-:W-:Y:S01]  /*5280*/  F2FP.F16.F32.PACK_AB R25, RZ, R25 ;  /* 0x00000019ff19723e */ /* 0x000fe200000000ff */
[-C--:B------:R-:W-:Y:S01]  /*5290*/  FMUL R29, R29, R90.reuse ;  /* 0x0000005a1d1d7220 */ /* 0x080fe20000400000 */
[----:B------:R-:W-:Y:S01]  /*52a0*/  ISETP.GT.AND P2, PT, R0, 0x8, P2 ;  /* 0x000000080000780c */ /* 0x000fe20001744270 */
[----:B------:R-:W-:Y:S01]  /*52b0*/  @P1 STG.E.U16 desc[UR36][R4.64], R24 ;  /* 0x0000001804001986 */ /* 0x000fe2000c101524 */
[----:B------:R-:W-:Y:S01]  /*52c0*/  ISETP.GT.AND P1, PT, R3, 0x8, PT ;  /* 0x000000080300780c */ /* 0x000fe20003f24270 */
[----:B------:R-:W-:Y:S01]  /*52d0*/  FMUL R30, R30, R90 ;  /* 0x0000005a1e1e7220 */ /* 0x000fe20000400000 */
[C---:B------:R-:W-:Y:S01]  /*52e0*/  SHF.L.U64.HI R7, R96.reuse, 0x1, R97 ;  /* 0x0000000160077819 */ /* 0x040fe20000010261 */
[----:B------:R-:W-:Y:S01]  /*52f0*/  @P0 STG.E.U16 desc[UR36][R4.64+0x2], R25 ;  /* 0x0000021904000986 */ /* 0x000fe2000c101524 */
[----:B------:R-:W-:Y:S01]  /*5300*/  LEA R6, P5, R96, R4, 0x1 ;  /* 0x0000000460067211 */ /* 0x000fe200078a08ff */
[-C--:B------:R-:W-:Y:S01]  /*5310*/  FMUL R31, R31, R90.reuse ;  /* 0x0000005a1f1f7220 */ /* 0x080fe20000400000 */
[----:B------:R-:W-:Y:S01]  /*5320*/  ISETP.GT.AND P3, PT, R0, 0x8, P3 ;  /* 0x000000080000780c */ /* 0x000fe20001f64270 */
[-C--:B------:R-:W-:Y:S01]  /*5330*/  FMUL R32, R32, R90.reuse ;  /* 0x0000005a20207220 */ /* 0x080fe20000400000 */
[----:B------:R-:W-:Y:S01]  /*5340*/  ISETP.GT.AND P0, PT, R3, 0x9, PT ;  /* 0x000000090300780c */ /* 0x000fe20003f04270 */
[----:B------:R-:W-:Y:S01]  /*5350*/  IMAD.X R7, R7, 0x1, R5, P5 ;  /* 0x0000000107077824 */ /* 0x000fe200028e0605 */
[----:B------:R-:W-:Y:S01]  /*5360*/  ISETP.GT.AND P4, PT, R0, RZ, P1 ;  /* 0x000000ff0000720c */ /* 0x000fe20000f84270 */
[----:B------:R-:W-:Y:S01]  /*5370*/  FMUL R33, R33, R90 ;  /* 0x0000005a21217220 */ /* 0x000fe20000400000 */
[----:B------:R-:W-:Y:S01]  /*5380*/  F2FP.F16.F32.PACK_AB R26, RZ, R26 ;  /* 0x0000001aff1a723e */ /* 0x000fe200000000ff */
[-C--:B------:R-:W-:Y:S01]  /*5390*/  FMUL R34, R34, R90.reuse ;  /* 0x0000005a22227220 */ /* 0x080fe20000400000 */
[----:B------:R-:W-:Y:S01]  /*53a0*/  ISETP.GT.AND P5, PT, R0, RZ, P0 ;  /* 0x000000ff0000720c */ /* 0x000fe200007a4270 */
[----:B------:R-:W-:Y:S01]  /*53b0*/  FMUL R35, R35, R90 ;  /* 0x0000005a23237220 */ /* 0x000fe20000400000 */
[----:B------:R-:W-:Y:S01]  /*53c0*/  F2FP.F16.F32.PACK_AB R27, RZ, R27 ;  /* 0x0000001bff1b723e */ /* 0x000fe200000000ff */
[----:B------:R-:W-:Y:S01]  /*53d0*/  @P2 STG.E.U16 desc[UR36][R6.64], R26 ;  /* 0x0000001a06002986 */ /* 0x000fe2000c101524 */
[----:B------:R-:W-:Y:S01]  /*53e0*/  F2FP.F16.F32.PACK_AB R28, RZ, R28 ;  /* 0x0000001cff1c723e */ /* 0x000fe200000000ff */
[-C--:B------:R-:W-:Y:S01]  /*53f0*/  FMUL R36, R36, R90.reuse ;  /* 0x0000005a24247220 */ /* 0x080fe20000400000 */
[C---:B------:R-:W-:Y:S01]  /*5400*/  ISETP.GT.AND P2, PT, R0.reuse, 0x8, P1 ;  /* 0x000000080000780c */ /* 0x040fe20000f44270 */
[----:B------:R-:W-:Y:S01]  /*5410*/  @P3 STG.E.U16 desc[UR36][R6.64+0x2], R27 ;  /* 0x0000021b06003986 */ /* 0x000fe2000c101524 */
[----:B------:R-:W-:Y:S01]  /*5420*/  ISETP.GT.AND P1, PT, R3, 0x10, PT ;  /* 0x000000100300780c */ /* 0x000fe20003f24270 */
[-C--:B------:R-:W-:Y:S01]  /*5430*/  FMUL R37, R37, R90.reuse ;  /* 0x0000005a25257220 */ /* 0x080fe20000400000 */
[----:B------:R-:W-:Y:S01]  /*5440*/  F2FP.F16.F32.PACK_AB R29, RZ, R29 ;  /* 0x0000001dff1d723e */ /* 0x000fe200000000ff */
[----:B------:R-:W-:Y:S01]  /*5450*/  @P4 STG.E.U16 desc[UR36][R4.64+0x10], R28 ;  /* 0x0000101c04004986 */ /* 0x000fe2000c101524 */
[----:B------:R-:W-:Y:S01]  /*5460*/  ISETP.GT.AND P3, PT, R0, 0x8, P0 ;  /* 0x000000080000780c */ /* 0x000fe20000764270 */
[-C--:B------:R-:W-:Y:S01]  /*5470*/  FMUL R38, R38, R90.reuse ;  /* 0x0000005a26267220 */ /* 0x080fe20000400000 */
[----:B------:R-:W-:Y:S01]  /*5480*/  ISETP.GT.AND P0, PT, R3, 0x11, PT ;  /* 0x000000110300780c */ /* 0x000fe20003f04270 */
[----:B------:R-:W-:Y:S01]  /*5490*/  @P5 STG.E.U16 desc[UR36][R4.64+0x12], R29 ;  /* 0x0000121d04005986 */ /* 0x000fe2000c101524 */
        /* <DEDUP_REMOVED lines=162> */
[----:B------:R-:W-:-:S02]  /*5ec0*/  F2FP.F16.F32.PACK_AB R62, RZ, R62 ;  /* 0x0000003eff3e723e */ /* 0x000fc400000000ff */
[C---:B------:R-:W-:Y:S02]  /*5ed0*/  ISETP.GT.AND P5, PT, R0.reuse, RZ, P0 ;  /* 0x000000ff0000720c */ /* 0x040fe400007a4270 */
[----:B------:R-:W-:Y:S01]  /*5ee0*/  F2FP.F16.F32.PACK_AB R63, RZ, R63 ;  /* 0x0000003fff3f723e */ /* 0x000fe200000000ff */
[----:B------:R-:W-:Y:S01]  /*5ef0*/  @P2 STG.E.U16 desc[UR36][R6.64+0x90], R62 ;  /* 0x0000903e06002986 */ /* 0x000fe2000c101524 */
[----:B------:R-:W-:Y:S02]  /*5f00*/  F2FP.F16.F32.PACK_AB R64, RZ, R64 ;  /* 0x00000040ff40723e */ /* 0x000fe400000000ff */
[C---:B------:R-:W-:Y:S01]  /*5f10*/  ISETP.GT.AND P2, PT, R0.reuse, 0x8, P1 ;  /* 0x000000080000780c */ /* 0x040fe20000f44270 */
[----:B------:R-:W-:Y:S01]  /*5f20*/  @P3 STG.E.U16 desc[UR36][R6.64+0x92], R63 ;  /* 0x0000923f06003986 */ /* 0x000fe2000c101524 */
[----:B------:R-:W-:Y:S02]  /*5f30*/  ISETP.GT.AND P1, PT, R3, 0x58, PT ;  /* 0x000000580300780c */ /* 0x000fe40003f24270 */
[----:B------:R-:W-:Y:S01]  /*5f40*/  F2FP.F16.F32.PACK_AB R65, RZ, R65 ;  /* 0x00000041ff41723e */ /* 0x000fe200000000ff */
[----:B------:R-:W-:Y:S01]  /*5f50*/  @P4 STG.E.U16 desc[UR36][R4.64+0xa0], R64 ;  /* 0x0000a04004004986 */ /* 0x000fe2000c101524 */
[----:B------:R-:W-:-:S02]  /*5f60*/  ISETP.GT.AND P3, PT, R0, 0x8, P0 ;  /* 0x000000080000780c */ /* 0x000fc40000764270 */
[----:B------:R-:W-:Y:S01]  /*5f70*/  ISETP.GT.AND P0, PT, R3, 0x59, PT ;  /* 0x000000590300780c */ /* 0x000fe20003f04270 */
[----:B------:R-:W-:Y:S01]  /*5f80*/  @P5 STG.E.U16 desc[UR36][R4.64+0xa2], R65 ;  /* 0x0000a24104005986 */ /* 0x000fe2000c101524 */
[C---:B------:R-:W-:Y:S02]  /*5f90*/  ISETP.GT.AND P4, PT, R0.reuse, RZ, P1 ;  /* 0x000000ff0000720c */ /* 0x040fe40000f84270 */
[----:B------:R-:W-:Y:S02]  /*5fa0*/  F2FP.F16.F32.PACK_AB R66, RZ, R66 ;  /* 0x00000042ff42723e */ /* 0x000fe400000000ff */
[----:B------:R-:W-:Y:S02]  /*5fb0*/  ISETP.GT.AND P5, PT, R0, RZ, P0 ;  /* 0x000000ff0000720c */ /* 0x000fe400007a4270 */
[----:B------:R-:W-:Y:S01]  /*5fc0*/  F2FP.F16.F32.PACK_AB R67, RZ, R67 ;  /* 0x00000043ff43723e */ /* 0x000fe200000000ff */
[----:B------:R-:W-:Y:S01]  /*5fd0*/  @P2 STG.E.U16 desc[UR36][R6.64+0xa0], R66 ;  /* 0x0000a04206002986 */ /* 0x000fe2000c101524 */
[----:B------:R-:W-:-:S02]  /*5fe0*/  F2FP.F16.F32.PACK_AB R68, RZ, R68 ;  /* 0x00000044ff44723e */ /* 0x000fc400000000ff */
[C---:B------:R-:W-:Y:S01]  /*5ff0*/  ISETP.GT.AND P2, PT, R0.reuse, 0x8, P1 ;  /* 0x000000080000780c */ /* 0x040fe20000f44270 */
[----:B------:R-:W-:Y:S01]  /*6000*/  @P3 STG.E.U16 desc[UR36][R6.64+0xa2], R67 ;  /* 0x0000a24306003986 */ /* 0x000fe2000c101524 */
[C---:B------:R-:W-:Y:S02]  /*6010*/  ISETP.GT.AND P1, PT, R3.reuse, 0x60, PT ;  /* 0x000000600300780c */ /* 0x040fe40003f24270 */
[----:B------:R-:W-:Y:S01]  /*6020*/  F2FP.F16.F32.PACK_AB R69, RZ, R69 ;  /* 0x00000045ff45723e */ /* 0x000fe200000000ff */
[----:B------:R-:W-:Y:S01]  /*6030*/  @P4 STG.E.U16 desc[UR36][R4.64+0xb0], R68 ;  /* 0x0000b04404004986 */ /* 0x000fe2000c101524 */
[C---:B------:R-:W-:Y:S02]  /*6040*/  ISETP.GT.AND P3, PT, R0.reuse, 0x8, P0 ;  /* 0x000000080000780c */ /* 0x040fe40000764270 */
[----:B------:R-:W-:Y:S01]  /*6050*/  ISETP.GT.AND P0, PT, R3, 0x61, PT ;  /* 0x000000610300780c */ /* 0x000fe20003f04270 */
[----:B------:R-:W-:Y:S01]  /*6060*/  @P5 STG.E.U16 desc[UR36][R4.64+0xb2], R69 ;  /* 0x0000b24504005986 */ /* 0x000fe2000c101524 */
[----:B------:R-:W-:-:S02]  /*6070*/  ISETP.GT.AND P4, PT, R0, RZ, P1 ;  /* 0x000000ff0000720c */ /* 0x000fc40000f84270 */
[C---:B------:R-:W-:Y:S02]  /*6080*/  ISETP.GT.AND P5, PT, R0.reuse, RZ, P0 ;  /* 0x000000ff0000720c */ /* 0x040fe400007a4270 */
[----:B------:R-:W-:Y:S02]  /*6090*/  F2FP.F16.F32.PACK_AB R70, RZ, R70 ;  /* 0x00000046ff46723e */ /* 0x000fe400000000ff */
[----:B------:R-:W-:Y:S02]  /*60a0*/  F2FP.F16.F32.PACK_AB R71, RZ, R71 ;  /* 0x00000047ff47723e */ /* 0x000fe400000000ff */
[----:B------:R-:W-:Y:S01]  /*60b0*/  F2FP.F16.F32.PACK_AB R72, RZ, R72 ;  /* 0x00000048ff48723e */ /* 0x000fe200000000ff */
[----:B------:R-:W-:Y:S01]  /*60c0*/  @P2 STG.E.U16 desc[UR36][R6.64+0xb0], R70 ;  /* 0x0000b04606002986 */ /* 0x000fe2000c101524 */
[----:B------:R-:W-:Y:S02]  /*60d0*/  F2FP.F16.F32.PACK_AB R73, RZ, R73 ;  /* 0x00000049ff49723e */ /* 0x000fe400000000ff */
[C---:B------:R-:W-:Y:S01]  /*60e0*/  ISETP.GT.AND P1, PT, R0.reuse, 0x8, P1 ;  /* 0x000000080000780c */ /* 0x040fe20000f24270 */
[----:B------:R-:W-:Y:S01]  /*60f0*/  @P3 STG.E.U16 desc[UR36][R6.64+0xb2], R71 ;  /* 0x0000b24706003986 */ /* 0x000fe2000c101524 */
[----:B------:R-:W-:-:S02]  /*6100*/  ISETP.GT.AND P2, PT, R0, 0x8, P0 ;  /* 0x000000080000780c */ /* 0x000fc40000744270 */
[----:B------:R-:W-:Y:S01]  /*6110*/  F2FP.F16.F32.PACK_AB R74, RZ, R74 ;  /* 0x0000004aff4a723e */ /* 0x000fe200000000ff */
[----:B------:R-:W-:Y:S01]  /*6120*/  @P4 STG.E.U16 desc[UR36][R4.64+0xc0], R72 ;  /* 0x0000c04804004986 */ /* 0x000fe2000c101524 */
[C---:B------:R-:W-:Y:S02]  /*6130*/  ISETP.GT.AND P4, PT, R3.reuse, 0x68, PT ;  /* 0x000000680300780c */ /* 0x040fe40003f84270 */
[----:B------:R-:W-:Y:S01]  /*6140*/  ISETP.GT.AND P0, PT, R3, 0x69, PT ;  /* 0x000000690300780c */ /* 0x000fe20003f04270 */
[----:B------:R-:W-:Y:S01]  /*6150*/  @P5 STG.E.U16 desc[UR36][R4.64+0xc2], R73 ;  /* 0x0000c24904005986 */ /* 0x000fe2000c101524 */
[----:B------:R-:W-:Y:S02]  /*6160*/  ISETP.GT.AND P5, PT, R0, RZ, P4 ;  /* 0x000000ff0000720c */ /* 0x000fe400027a4270 */
[----:B------:R-:W-:Y:S01]  /*6170*/  F2FP.F16.F32.PACK_AB R75, RZ, R75 ;  /* 0x0000004bff4b723e */ /* 0x000fe200000000ff */
[----:B------:R-:W-:Y:S01]  /*6180*/  @P1 STG.E.U16 desc[UR36][R6.64+0xc0], R74 ;  /* 0x0000c04a06001986 */ /* 0x000fe2000c101524 */
[----:B------:R-:W-:-:S02]  /*6190*/  F2FP.F16.F32.PACK_AB R76, RZ, R76 ;  /* 0x0000004cff4c723e */ /* 0x000fc400000000ff */
[C---:B------:R-:W-:Y:S01]  /*61a0*/  ISETP.GT.AND P3, PT, R0.reuse, RZ, P0 ;  /* 0x000000ff0000720c */ /* 0x040fe20000764270 */
[----:B------:R-:W-:Y:S01]  /*61b0*/  @P2 STG.E.U16 desc[UR36][R6.64+0xc2], R75 ;  /* 0x0000c24b06002986 */ /* 0x000fe2000c101524 */
[C---:B------:R-:W-:Y:S02]  /*61c0*/  ISETP.GT.AND P4, PT, R0.reuse, 0x8, P4 ;  /* 0x000000080000780c */ /* 0x040fe40002784270 */
[----:B------:R-:W-:Y:S02]  /*61d0*/  F2FP.F16.F32.PACK_AB R77, RZ, R77 ;  /* 0x0000004dff4d723e */ /* 0x000fe400000000ff */
[----:B------:R-:W-:Y:S01]  /*61e0*/  F2FP.F16.F32.PACK_AB R78, RZ, R78 ;  /* 0x0000004eff4e723e */ /* 0x000fe200000000ff */
[----:B------:R-:W-:Y:S01]  /*61f0*/  @P5 STG.E.U16 desc[UR36][R4.64+0xd0], R76 ;  /* 0x0000d04c04005986 */ /* 0x000fe2000c101524 */
[----:B------:R-:W-:Y:S02]  /*6200*/  ISETP.GT.AND P5, PT, R0, 0x8, P0 ;  /* 0x000000080000780c */ /* 0x000fe400007a4270 */
[----:B------:R-:W-:-:S02]  /*6210*/  F2FP.F16.F32.PACK_AB R79, RZ, R79 ;  /* 0x0000004fff4f723e */ /* 0x000fc400000000ff */
[C---:B------:R-:W-:Y:S01]  /*6220*/  ISETP.GT.AND P2, PT, R3.reuse, 0x71, PT ;  /* 0x000000710300780c */ /* 0x040fe20003f44270 */
[----:B------:R-:W-:Y:S01]  /*6230*/  @P3 STG.E.U16 desc[UR36][R4.64+0xd2], R77 ;  /* 0x0000d24d04003986 */ /* 0x000fe2000c101524 */
[----:B------:R-:W-:Y:S02]  /*6240*/  ISETP.GT.AND P3, PT, R3, 0x70, PT ;  /* 0x000000700300780c */ /* 0x000fe40003f64270 */
[----:B------:R-:W-:Y:S01]  /*6250*/  F2FP.F16.F32.PACK_AB R80, RZ, R80 ;  /* 0x00000050ff50723e */ /* 0x000fe200000000ff */
[----:B------:R-:W-:Y:S01]  /*6260*/  @P4 STG.E.U16 desc[UR36][R6.64+0xd0], R78 ;  /* 0x0000d04e06004986 */ /* 0x000fe2000c101524 */
[C---:B------:R-:W-:Y:S02]  /*6270*/  ISETP.GT.AND P4, PT, R0.reuse, RZ, P2 ;  /* 0x000000ff0000720c */ /* 0x040fe40001784270 */
[----:B------:R-:W-:Y:S01]  /*6280*/  F2FP.F16.F32.PACK_AB R81, RZ, R81 ;  /* 0x00000051ff51723e */ /* 0x000fe200000000ff */
[----:B------:R-:W-:Y:S01]  /*6290*/  @P5 STG.E.U16 desc[UR36][R6.64+0xd2], R79 ;  /* 0x0000d24f06005986 */ /* 0x000fe2000c101524 */
[----:B------:R-:W-:-:S02]  /*62a0*/  ISETP.GT.AND P5, PT, R0, RZ, P3 ;  /* 0x000000ff0000720c */ /* 0x000fc40001fa4270 */
[C---:B------:R-:W-:Y:S02]  /*62b0*/  ISETP.GT.AND P1, PT, R3.reuse, 0x78, PT ;  /* 0x000000780300780c */ /* 0x040fe40003f24270 */
[----:B------:R-:W-:Y:S02]  /*62c0*/  ISETP.GT.AND P0, PT, R3, 0x79, PT ;  /* 0x000000790300780c */ /* 0x000fe40003f04270 */
[C---:B------:R-:W-:Y:S02]  /*62d0*/  ISETP.GT.AND P3, PT, R0.reuse, 0x8, P3 ;  /* 0x000000080000780c */ /* 0x040fe40001f64270 */
[C---:B------:R-:W-:Y:S02]  /*62e0*/  ISETP.GT.AND P2, PT, R0.reuse, 0x8, P2 ;  /* 0x000000080000780c */ /* 0x040fe40001744270 */
[----:B------:R-:W-:Y:S02]  /*62f0*/  F2FP.F16.F32.PACK_AB R82, RZ, R82 ;  /* 0x00000052ff52723e */ /* 0x000fe400000000ff */
[----:B------:R-:W-:Y:S01]  /*6300*/  F2FP.F16.F32.PACK_AB R83, RZ, R83 ;  /* 0x00000053ff53723e */ /* 0x000fe200000000ff */
[----:B------:R-:W-:Y:S01]  /*6310*/  @P5 STG.E.U16 desc[UR36][R4.64+0xe0], R80 ;  /* 0x0000e05004005986 */ /* 0x000fe2000c101524 */
[----:B------:R-:W-:-:S02]  /*6320*/  ISETP.GT.AND P5, PT, R0, RZ, P0 ;  /* 0x000000ff0000720c */ /* 0x000fc400007a4270 */
[C---:B------:R-:W-:Y:S01]  /*6330*/  ISETP.GT.AND P0, PT, R0.reuse, 0x8, P0 ;  /* 0x000000080000780c */ /* 0x040fe20000704270 */
[----:B------:R-:W-:Y:S01]  /*6340*/  @P4 STG.E.U16 desc[UR36][R4.64+0xe2], R81 ;  /* 0x0000e25104004986 */ /* 0x000fe2000c101524 */
[C---:B------:R-:W-:Y:S02]  /*6350*/  ISETP.GT.AND P4, PT, R0.reuse, RZ, P1 ;  /* 0x000000ff0000720c */ /* 0x040fe40000f84270 */
[----:B------:R-:W-:Y:S01]  /*6360*/  ISETP.GT.AND P1, PT, R0, 0x8, P1 ;  /* 0x000000080000780c */ /* 0x000fe20000f24270 */
[----:B------:R-:W-:Y:S01]  /*6370*/  @P3 STG.E.U16 desc[UR36][R6.64+0xe0], R82 ;  /* 0x0000e05206003986 */ /* 0x000fe2000c101524 */
[----:B------:R-:W-:Y:S02]  /*6380*/  F2FP.F16.F32.PACK_AB R84, RZ, R84 ;  /* 0x00000054ff54723e */ /* 0x000fe400000000ff */
[----:B------:R-:W-:Y:S01]  /*6390*/  F2FP.F16.F32.PACK_AB R85, RZ, R85 ;  /* 0x00000055ff55723e */ /* 0x000fe200000000ff */
[----:B------:R-:W-:Y:S01]  /*63a0*/  @P2 STG.E.U16 desc[UR36][R6.64+0xe2], R83 ;  /* 0x0000e25306002986 */ /* 0x000fe2000c101524 */
[----:B------:R-:W-:-:S02]  /*63b0*/  F2FP.F16.F32.PACK_AB R86, RZ, R86 ;  /* 0x00000056ff56723e */ /* 0x000fc400000000ff */
[----:B------:R-:W-:-:S03]  /*63c0*/  F2FP.F16.F32.PACK_AB R87, RZ, R87 ;  /* 0x00000057ff57723e */ /* 0x000fc600000000ff */
[----:B------:R-:W-:Y:S04]  /*63d0*/  @P4 STG.E.U16 desc[UR36][R4.64+0xf0], R84 ;  /* 0x0000f05404004986 */ /* 0x000fe8000c101524 */
[----:B------:R0:W-:Y:S02]  /*63e0*/  @P5 STG.E.U16 desc[UR36][R4.64+0xf2], R85 ;  /* 0x0000f25504005986 */ /* 0x0001e4000c101524 */
[----:B0-----:R-:W-:Y:S02]  /*63f0*/  @P1 IMAD.MOV.U32 R4, RZ, RZ, R6 ;  /* 0x000000ffff041224 */ /* 0x001fe400078e0006 */
[----:B------:R-:W-:-:S05]  /*6400*/  @P1 IMAD.MOV.U32 R5, RZ, RZ, R7 ;  /* 0x000000ffff051224 */ /* 0x000fca00078e0007 */
[----:B------:R0:W-:Y:S04]  /*6410*/  @P1 STG.E.U16 desc[UR36][R4.64+0xf0], R86 ;  /* 0x0000f05604001986 */ /* 0x0001e8000c101524 */
[----:B------:R0:W-:Y:S02]  /*6420*/  @P0 STG.E.U16 desc[UR36][R6.64+0xf2], R87 ;  /* 0x0000f25706000986 */ /* 0x0001e4000c101524 */
.L_x_163:
[----:B------:R-:W-:Y:S05]  /*6430*/  BSYNC B0 ;  /* 0x0000000000007941 */ /* 0x000fea0003800000 */
.L_x_37:
[----:B0-----:R-:W2:Y:S01]  /*6440*/  LDL.64 R4, [R1] ;  /* 0x0000000001047983 */ /* 0x001ea20000100a00 */
[----:B------:R-:W-:Y:S01]  /*6450*/  ULDC.64 UR4, c[0x0][0x650] ;  /* 0x0001940000047ab9 */ /* 0x000fe20000000a00 */
[----:B------:R-:W-:Y:S02]  /*6460*/  IMAD.U32 R0, RZ, RZ, UR44 ;  /* 0x0000002cff007e24 */ /* 0x000fe4000f8e00ff */
[----:B------:R-:W-:Y:S02]  /*6470*/  IMAD.MOV.U32 R22, RZ, RZ, -0x1 ;  /* 0xffffffffff167424 */ /* 0x000fe400078e00ff */
[----:B------:R0:W-:Y:S01]  /*6480*/  SYNCS.ARRIVE.TRANS64.A1T0 RZ, [R0+UR46], RZ ;  /* 0x000000ff00ff79a7 */ /* 0x0001e2000810002e */
[----:B-----5:R-:W-:Y:S02]  /*6490*/  IMAD.MOV.U32 R18, RZ, RZ, -0x1 ;  /* 0xffffffffff127424 */ /* 0x020fe400078e00ff */
[----:B------:R-:W-:Y:S01]  /*64a0*/  IMAD.MOV.U32 R19, RZ, RZ, -0x1 ;  /* 0xffffffffff137424 */ /* 0x000fe200078e00ff */
[----:B0-----:R-:W-:-:S02]  /*64b0*/  PRMT R0, RZ, 0x7610, R0 ;  /* 0x00007610ff007816 */ /* 0x001fc40000000000 */
[----:B--2---:R-:W-:-:S05]  /*64c0*/  LEA R16, P0, R4, R16, 0x1 ;  /* 0x0000001004107211 */ /* 0x004fca00078008ff */
[----:B------:R-:W-:Y:S01]  /*64d0*/  IMAD.X R17, R100, 0x1, R17, P0 ;  /* 0x0000000164117824 */ /* 0x000fe200000e0611 */
[----:B------:R-:W-:-:S04]  /*64e0*/  ISETP.GE.U32.AND P0, PT, R16, UR4, PT ;  /* 0x0000000410007c0c */ /* 0x000fc8000bf06070 */
[----:B------:R-:W-:-:S13]  /*64f0*/  ISETP.GE.U32.AND.EX P0, PT, R17, UR5, PT, P0 ;  /* 0x0000000511007c0c */ /* 0x000fda000bf06100 */
[----:B------:R-:W-:Y:S05]  /*6500*/  @P0 BRA `(.L_x_164) ;  /* 0x00000004004c0947 */ /* 0x000fea0003800000 */
[----:B-1----:R-:W0:Y:S01]  /*6510*/  LDC.64 R10, c[0x0][0x628] ;  /* 0x00018a00ff0a7b82 */ /* 0x002e220000000a00 */
[----:B------:R-:W1:Y:S01]  /*6520*/  S2R R12, SR_CTAID.X ;  /* 0x00000000000c7919 */ /* 0x000e620000002500 */
[----:B------:R-:W-:Y:S02]  /*6530*/  IMAD.MOV.U32 R8, RZ, RZ, R16 ;  /* 0x000000ffff087224 */ /* 0x000fe400078e0010 */
[----:B------:R-:W-:Y:S01]  /*6540*/  IMAD.MOV.U32 R9, RZ, RZ, R17 ;  /* 0x000000ffff097224 */ /* 0x000fe200078e0011 */
[----:B------:R-:W2:Y:S03]  /*6550*/  S2R R18, SR_CTAID.Y ;  /* 0x0000000000127919 */ /* 0x000ea60000002600 */
[----:B------:R-:W1:Y:S08]  /*6560*/  LDC R0, c[0x0][0x630] ;  /* 0x00018c00ff007b82 */ /* 0x000e700000000800 */
[----:B------:R-:W1:Y:S01]  /*6570*/  LDC.64 R14, c[0x0][0x620] ;  /* 0x00018800ff0e7b82 */ /* 0x000e620000000a00 */
[----:B0-----:R-:W-:-:S04]  /*6580*/  ISETP.NE.U32.AND P0, PT, R10, RZ, PT ;  /* 0x000000ff0a00720c */ /* 0x001fc80003f05070 */
[----:B------:R-:W-:-:S13]  /*6590*/  ISETP.NE.AND.EX P0, PT, R11, RZ, PT, P0 ;  /* 0x000000ff0b00720c */ /* 0x000fda0003f05300 */
[----:B-12---:R-:W-:Y:S05]  /*65a0*/  @!P0 BRA `(.L_x_165) ;  /* 0x0000000000288947 */ /* 0x006fea0003800000 */
[----:B------:R-:W0:Y:S02]  /*65b0*/  LDC R3, c[0x0][0x634] ;  /* 0x00018d00ff037b82 */ /* 0x000e240000000800 */
[----:B0-----:R-:W-:-:S05]  /*65c0*/  IADD3 R3, P0, R16, R3, RZ ;  /* 0x0000000310037210 */ /* 0x001fca0007f1e0ff */
[----:B------:R-:W-:-:S04]  /*65d0*/  IMAD.X R13, RZ, RZ, R17, P0 ;  /* 0x000000ffff0d7224 */ /* 0x000fc800000e0611 */
[----:B------:R-:W-:-:S04]  /*65e0*/  IMAD.WIDE.U32 R4, R13, R10, RZ ;  /* 0x0000000a0d047225 */ /* 0x000fc800078e00ff */
[----:B---34-:R-:W-:-:S04]  /*65f0*/  IMAD.WIDE.U32 R6, P0, R3, R11, R4 ;  /* 0x0000000b03067225 */ /* 0x018fc80007800004 */
[----:B------:R-:W-:-:S04]  /*6600*/  IMAD.WIDE.U32 R4, R3, R10, RZ ;  /* 0x0000000a03047225 */ /* 0x000fc800078e00ff */
[----:B------:R-:W-:Y:S01]  /*6610*/  IMAD.X R9, RZ, RZ, RZ, P0 ;  /* 0x000000ffff097224 */ /* 0x000fe200000e06ff */
[----:B------:R-:W-:Y:S01]  /*6620*/  IADD3 RZ, P0, R5, R6, RZ ;  /* 0x0000000605ff7210 */ /* 0x000fe20007f1e0ff */
[----:B------:R-:W-:-:S04]  /*6630*/  IMAD.MOV.U32 R8, RZ, RZ, R7 ;  /* 0x000000ffff087224 */ /* 0x000fc800078e0007 */
[----:B------:R-:W-:-:S08]  /*6640*/  IMAD.WIDE.U32.X R8, R13, R11, R8, P0 ;  /* 0x0000000b0d087225 */ /* 0x000fd000000e0408 */
.L_x_165:
[-CC-:B------:R-:W-:Y:S01]  /*6650*/  SHF.R.U64 R19, R8, R0.reuse, R9.reuse ;  /* 0x0000000008137219 */ /* 0x180fe20000001209 */
[----:B------:R-:W0:Y:S01]  /*6660*/  LDC.64 R24, c[0x0][0x640] ;  /* 0x00019000ff187b82 */ /* 0x000e220000000a00 */
[----:B------:R-:W-:Y:S01]  /*6670*/  SHF.R.U32.HI R0, RZ, R0, R9 ;  /* 0x00000000ff007219 */ /* 0x000fe20000011609 */
[----:B------:R-:W-:Y:S01]  /*6680*/  ULDC UR4, c[0x0][0x150] ;  /* 0x0000540000047ab9 */ /* 0x000fe20000000800 */
[----:B------:R-:W-:Y:S02]  /*6690*/  IADD3 R3, P0, RZ, -R19, RZ ;  /* 0x80000013ff037210 */ /* 0x000fe40007f1e0ff */
[----:B---34-:R-:W-:-:S03]  /*66a0*/  I2FP.F32.U32 R7, R12 ;  /* 0x0000000c00077245 */ /* 0x018fc60000201000 */
[----:B------:R-:W1:Y:S01]  /*66b0*/  LDC R6, c[0x0][0x618] ;  /* 0x00018600ff067b82 */ /* 0x000e620000000800 */
[----:B------:R-:W-:Y:S02]  /*66c0*/  IMAD.X R5, RZ, RZ, ~R0, P0 ;  /* 0x000000ffff057224 */ /* 0x000fe400000e0e00 */
[----:B------:R-:W-:Y:S01]  /*66d0*/  FMUL R7, R7, UR4 ;  /* 0x0000000407077c20 */ /* 0x000fe20008400000 */
[----:B------:R-:W-:Y:S01]  /*66e0*/  ULDC UR4, c[0x0][0x154] ;  /* 0x0000550000047ab9 */ /* 0x000fe20000000800 */
[-C--:B------:R-:W-:Y:S02]  /*66f0*/  IMAD R0, R5, R14.reuse, RZ ;  /* 0x0000000e05007224 */ /* 0x080fe400078e02ff */
[C---:B------:R-:W-:Y:S01]  /*6700*/  IMAD.WIDE.U32 R4, R3.reuse, R14, R16 ;  /* 0x0000000e03047225 */ /* 0x040fe200078e0010 */
[----:B------:R-:W2:Y:S01]  /*6710*/  LDC R8, c[0x0][0x608] ;  /* 0x00018200ff087b82 */ /* 0x000ea20000000800 */
[----:B------:R-:W3:Y:S02]  /*6720*/  F2I.U32.TRUNC.NTZ R7, R7 ;  /* 0x0000000700077305 */ /* 0x000ee4000020f000 */
[----:B------:R-:W-:Y:S01]  /*6730*/  IMAD R3, R3, R15, R0 ;  /* 0x0000000f03037224 */ /* 0x000fe200078e0200 */
[----:B------:R-:W-:-:S03]  /*6740*/  I2FP.F32.U32 R0, R18 ;  /* 0x0000001200007245 */ /* 0x000fc60000201000 */
[----:B------:R-:W-:Y:S01]  /*6750*/  IMAD.IADD R3, R5, 0x1, R3 ;  /* 0x0000000105037824 */ /* 0x000fe200078e0203 */
[----:B------:R-:W4:Y:S01]  /*6760*/  LDC R11, c[0x0][0x658] ;  /* 0x00019600ff0b7b82 */ /* 0x000f220000000800 */
[----:B0-----:R-:W-:-:S04]  /*6770*/  ISETP.NE.U32.AND P0, PT, R24, RZ, PT ;  /* 0x000000ff1800720c */ /* 0x001fc80003f05070 */
[----:B------:R-:W-:-:S03]  /*6780*/  ISETP.NE.AND.EX P0, PT, R25, RZ, PT, P0 ;  /* 0x000000ff1900720c */ /* 0x000fc60003f05300 */
[----:B------:R-:W0:Y:S01]  /*6790*/  LDC R9, c[0x0][0x144] ;  /* 0x00005100ff097b82 */ /* 0x000e220000000800 */
[-C--:B-1----:R-:W-:Y:S01]  /*67a0*/  SHF.R.U64 R10, R4, R6.reuse, R3 ;  /* 0x00000006040a7219 */ /* 0x082fe20000001203 */
[----:B---3--:R-:W-:Y:S01]  /*67b0*/  IMAD.MOV R7, RZ, RZ, -R7 ;  /* 0x000000ffff077224 */ /* 0x008fe200078e0a07 */
[----:B------:R-:W-:Y:S01]  /*67c0*/  SHF.R.U32.HI R3, RZ, R6, R3 ;  /* 0x00000006ff037219 */ /* 0x000fe20000011603 */
[----:B------:R-:W-:-:S04]  /*67d0*/  FMUL R6, R0, UR4 ;  /* 0x0000000400067c20 */ /* 0x000fc80008400000 */
[----:B------:R-:W1:Y:S01]  /*67e0*/  LDC R21, c[0x0][0x148] ;  /* 0x00005200ff157b82 */ /* 0x000e620000000800 */
[----:B------:R3:W0:Y:S01]  /*67f0*/  F2I.U32.TRUNC.NTZ R14, R6 ;  /* 0x00000006000e7305 */ /* 0x000622000020f000 */
[-CC-:B--2---:R-:W-:Y:S02]  /*6800*/  SHF.R.U64 R13, R10, R8.reuse, R3.reuse ;  /* 0x000000080a0d7219 */ /* 0x184fe40000001203 */
[----:B------:R-:W-:-:S04]  /*6810*/  SHF.R.U32.HI R0, RZ, R8, R3 ;  /* 0x00000008ff007219 */ /* 0x000fc80000011603 */
[----:B------:R-:W2:Y:S01]  /*6820*/  LDC R20, c[0x0][0x648] ;  /* 0x00019200ff147b82 */ /* 0x000ea20000000800 */
[-CC-:B----4-:R-:W-:Y:S02]  /*6830*/  SHF.R.U64 R15, R13, R11.reuse, R0.reuse ;  /* 0x0000000b0d0f7219 */ /* 0x190fe40000001200 */
[----:B------:R-:W-:-:S03]  /*6840*/  SHF.R.U32.HI R5, RZ, R11, R0 ;  /* 0x0000000bff057219 */ /* 0x000fc60000011600 */
[----:B------:R-:W-:Y:S02]  /*6850*/  IMAD.MOV.U32 R4, RZ, RZ, R15 ;  /* 0x000000ffff047224 */ /* 0x000fe400078e000f */
[----:B------:R-:W4:Y:S01]  /*6860*/  LDC R26, c[0x0][0x638] ;  /* 0x00018e00ff1a7b82 */ /* 0x000f220000000800 */
[----:B0-----:R-:W-:-:S07]  /*6870*/  IMAD R22, R9, R7, R12 ;  /* 0x0000000709167224 */ /* 0x001fce00078e020c */
[----:B------:R-:W0:Y:S08]  /*6880*/  LDC R27, c[0x0][0x610] ;  /* 0x00018400ff1b7b82 */ /* 0x000e300000000800 */
[----:B------:R-:W0:Y:S01]  /*6890*/  LDC R28, c[0x0][0x600] ;  /* 0x00018000ff1c7b82 */ /* 0x000e220000000800 */
[----:B-123--:R-:W-:Y:S05]  /*68a0*/  @!P0 BRA `(.L_x_166) ;  /* 0x0000000000288947 */ /* 0x00efea0003800000 */
[----:B------:R-:W1:Y:S02]  /*68b0*/  LDC R0, c[0x0][0x64c] ;  /* 0x00019300ff007b82 */ /* 0x000e640000000800 */
[----:B-1----:R-:W-:-:S05]  /*68c0*/  IADD3 R3, P0, R15, R0, RZ ;  /* 0x000000000f037210 */ /* 0x002fca0007f1e0ff */
        /* <DEDUP_REMOVED lines=8> */
.L_x_166:
[----:B------:R-:W-:Y:S01]  /*6950*/  ISETP.NE.AND P0, PT, R2, 0x1, PT ;  /* 0x000000010200780c */ /* 0x000fe20003f05270 */
[----:B------:R-:W-:Y:S01]  /*6960*/  IMAD.MOV R14, RZ, RZ, -R14 ;  /* 0x000000ffff0e7224 */ /* 0x000fe200078e0a0e */
[----:B------:R-:W-:Y:S02]  /*6970*/  SHF.R.U64 R0, R4, R20, R5 ;  /* 0x0000001404007219 */ /* 0x000fe40000001205 */
[----:B------:R-:W-:Y:S02]  /*6980*/  LOP3.LUT R3, R13, R102, RZ, 0xc0, !PT ;  /* 0x000000660d037212 */ /* 0x000fe400078ec0ff */
[----:B------:R-:W-:Y:S01]  /*6990*/  LOP3.LUT R5, R10, R101, RZ, 0xc0, !PT ;  /* 0x000000650a057212 */ /* 0x000fe200078ec0ff */
[----:B------:R-:W-:Y:S02]  /*69a0*/  IMAD.MOV R4, RZ, RZ, -R0 ;  /* 0x000000ffff047224 */ /* 0x000fe400078e0a00 */
[----:B------:R-:W-:Y:S02]  /*69b0*/  IMAD R3, R98, R0, R3 ;  /* 0x0000000062037224 */ /* 0x000fe400078e0203 */
[----:B----4-:R-:W-:-:S02]  /*69c0*/  IMAD R0, R4, R26, R15 ;  /* 0x0000001a04007224 */ /* 0x010fc400078e020f */
[----:B------:R-:W-:Y:S02]  /*69d0*/  @P0 IMAD R22, R21, R14, R18 ;  /* 0x0000000e15160224 */ /* 0x000fe400078e0212 */
[----:B------:R-:W-:Y:S02]  /*69e0*/  IMAD.MOV.U32 R4, RZ, RZ, 0x1 ;  /* 0x00000001ff047424 */ /* 0x000fe400078e00ff */
[----:B0-----:R-:W-:Y:S02]  /*69f0*/  IMAD R22, R3, R27, R22 ;  /* 0x0000001b03167224 */ /* 0x001fe400078e0216 */
[----:B------:R-:W-:Y:S01]  /*6a00*/  IMAD R3, R0, R28, R5 ;  /* 0x0000001c00037224 */ /* 0x000fe200078e0205 */
[----:B------:R-:W-:-:S04]  /*6a10*/  PRMT R0, R4, 0x7610, R0 ;  /* 0x0000761004007816 */ /* 0x000fc80000000000 */
[----:B------:R-:W-:Y:S02]  /*6a20*/  SEL R18, R3, R22, !P0 ;  /* 0x0000001603127207 */ /* 0x000fe40004000000 */
[----:B------:R-:W-:-:S07]  /*6a30*/  SEL R22, R22, R3, !P0 ;  /* 0x0000000316167207 */ /* 0x000fce0004000000 */
.L_x_164:
[----:B------:R-:W-:Y:S01]  /*6a40*/  LOP3.LUT P0, RZ, R0, 0xff, RZ, 0xc0, !PT ;  /* 0x000000ff00ff7812 */ /* 0x000fe2000780c0ff */
[----:B------:R-:W-:Y:S01]  /*6a50*/  UIMAD.WIDE.U32 UR4, UR38, 0x38e38e39, URZ ;  /* 0x38e38e39260478a5 */ /* 0x000fe2000f8e003f */
[----:B------:R-:W-:-:S03]  /*6a60*/  LOP3.LUT R105, R105, 0x1, RZ, 0x3c, !PT ;  /* 0x0000000169697812 */ /* 0x000fc600078e3cff */
[----:B------:R-:W-:-:S04]  /*6a70*/  USHF.R.U32.HI UR4, URZ, 0x1, UR5 ;  /* 0x000000013f047899 */ /* 0x000fc80008011605 */
[----:B------:R-:W-:-:S04]  /*6a80*/  UIMAD UR38, UR4, -0x9, UR38 ;  /* 0xfffffff7042678a4 */ /* 0x000fc8000f8e0226 */
[----:B------:R-:W-:Y:S08]  /*6a90*/  @P0 BRA `(.L_x_167) ;  /* 0xffffffac006c0947 */ /* 0x000ff0000383ffff */
[----:B------:R-:W-:Y:S05]  /*6aa0*/  EXIT ;  /* 0x000000000000794d */ /* 0x000fea0003800000 */
.L_x_18:
[----:B------:R-:W-:-:S08]  /*6ab0*/  ISETP.NE.AND P0, PT, R9, RZ, PT ;  /* 0x000000ff0900720c */ /* 0x000fd00003f05270 */
[----:B0-----:R-:W0:-:S00]  /*6ac0*/  USETMAXREG.DEALLOC.CTAPOOL 0x28 ;  /* 0x00000028000079c8 */ /* 0x001e0000080e0500 */
[----:B------:R-:W-:Y:S05]  /*6ad0*/  @P0 EXIT ;  /* 0x000000000000094d */ /* 0x000fea0003800000 */
[----:B0-----:R-:W-:Y:S01]  /*6ae0*/  LOP3.LUT P0, RZ, R3, 0xff, RZ, 0xc0, !PT ;  /* 0x000000ff03ff7812 */ /* 0x001fe2000780c0ff */
[----:B------:R-:W-:Y:S02]  /*6af0*/  IMAD.MOV.U32 R3, RZ, RZ, 0x1 ;  /* 0x00000001ff037424 */ /* 0x000fe400078e00ff */
[----:B------:R-:W-:-:S10]  /*6b00*/  IMAD.MOV.U32 R8, RZ, RZ, RZ ;  /* 0x000000ffff087224 */ /* 0x000fd400078e00ff */
[----:B------:R-:W-:Y:S05]  /*6b10*/  @!P0 BRA `(.L_x_168) ;  /* 0x0000000c00688947 */ /* 0x000fea0003800000 */
[----:B------:R-:W0:Y:S01]  /*6b20*/  S2UR UR9, SR_CgaCtaId ;  /* 0x00000000000979c3 */ /* 0x000e220000008800 */
[----:B------:R-:W-:Y:S01]  /*6b30*/  ULDC UR5, c[0x0][0x658] ;  /* 0x0001960000057ab9 */ /* 0x000fe20000000800 */
[----:B------:R-:W-:Y:S01]  /*6b40*/  UMOV UR10, 0xffffffff ;  /* 0xffffffff000a7882 */ /* 0x000fe20000000000 */
[----:B------:R-:W-:Y:S01]  /*6b50*/  UMOV UR11, 0x1 ;  /* 0x00000001000b7882 */ /* 0x000fe20000000000 */
[----:B------:R-:W-:Y:S01]  /*6b60*/  USHF.L.U32 UR10, UR10, UR5, URZ ;  /* 0x000000050a0a7299 */ /* 0x000fe2000800063f */
[----:B------:R-:W-:Y:S01]  /*6b70*/  LOP3.LUT P0, RZ, R4, 0x1f, RZ, 0xc0, !PT ;  /* 0x0000001f04ff7812 */ /* 0x000fe2000780c0ff */
[----:B------:R-:W-:Y:S01]  /*6b80*/  BSSY B0, `(.L_x_168) ;  /* 0x00000d3000007945 */ /* 0x000fe20003800000 */
[C---:B------:R-:W-:Y:S01]  /*6b90*/  ISETP.NE.AND P2, PT, R5.reuse, RZ, PT ;  /* 0x000000ff0500720c */ /* 0x040fe20003f45270 */
[----:B------:R-:W-:Y:S01]  /*6ba0*/  ULOP3.LUT UR13, URZ, UR10, URZ, 0x33, !UPT ;  /* 0x0000000a3f0d7292 */ /* 0x000fe2000f8e333f */
[----:B------:R-:W-:Y:S01]  /*6bb0*/  ISETP.NE.OR P0, PT, R5, RZ, !P0 ;  /* 0x000000ff0500720c */ /* 0x000fe20004705670 */
[----:B------:R-:W-:Y:S01]  /*6bc0*/  IMAD.MOV.U32 R10, RZ, RZ, 0x1 ;  /* 0x00000001ff0a7424 */ /* 0x000fe200078e00ff */
[----:B------:R-:W-:Y:S01]  /*6bd0*/  LOP3.LUT R9, R23, 0x2, RZ, 0xfc, !PT ;  /* 0x0000000217097812 */ /* 0x000fe200078efcff */
[----:B------:R-:W-:Y:S01]  /*6be0*/  IMAD.MOV.U32 R3, RZ, RZ, 0x1 ;  /* 0x00000001ff037424 */ /* 0x000fe200078e00ff */
[----:B------:R-:W-:Y:S01]  /*6bf0*/  ULDC UR4, c[0x0][0x600] ;  /* 0x0001800000047ab9 */ /* 0x000fe20000000800 */
[----:B------:R-:W-:Y:S01]  /*6c00*/  IMAD.MOV.U32 R8, RZ, RZ, RZ ;  /* 0x000000ffff087224 */ /* 0x000fe200078e00ff */
[----:B------:R-:W-:Y:S01]  /*6c10*/  UMOV UR18, 0x55 ;  /* 0x0000005500127882 */ /* 0x000fe20000000000 */
[----:B------:R-:W-:-:S02]  /*6c20*/  UIADD3 UR26, UR40, 0x1, URZ ;  /* 0x00000001281a7890 */ /* 0x000fc4000fffe03f */
[----:B------:R-:W-:Y:S02]  /*6c30*/  UIADD3 UR4, UR4, -0x1, URZ ;  /* 0xffffffff04047890 */ /* 0x000fe4000fffe03f */
[----:B------:R-:W-:Y:S01]  /*6c40*/  USHF.L.U32 UR5, UR11, UR5, URZ ;  /* 0x000000050b057299 */ /* 0x000fe2000800063f */
[----:B------:R-:W-:Y:S01]  /*6c50*/  ULDC.64 UR24, c[0x0][0x198] ;  /* 0x0000660000187ab9 */ /* 0x000fe20000000a00 */
[----:B0-----:R-:W-:Y:S02]  /*6c60*/  ULOP3.LUT UR8, UR9, 0x1, URZ, 0xc0, !UPT ;  /* 0x0000000109087892 */ /* 0x001fe4000f8ec03f */
[----:B------:R-:W-:Y:S02]  /*6c70*/  USHF.R.U32.HI UR27, URZ, 0x1, UR9 ;  /* 0x000000013f1b7899 */ /* 0x000fe40008011609 */
[----:B------:R-:W-:Y:S02]  /*6c80*/  USHF.L.U32 UR6, UR9, 0x6, URZ ;  /* 0x0000000609067899 */ /* 0x000fe4000800063f */
[----:B------:R-:W-:-:S02]  /*6c90*/  USHF.L.U32 UR7, UR9, 0xc, URZ ;  /* 0x0000000c09077899 */ /* 0x000fc4000800063f */
[----:B------:R-:W-:Y:S02]  /*6ca0*/  ULOP3.LUT UR9, UR9, 0xfffffffe, URZ, 0xc0, !UPT ;  /* 0xfffffffe09097892 */ /* 0x000fe4000f8ec03f */
[----:B------:R-:W-:Y:S02]  /*6cb0*/  UISETP.GT.U32.AND UP0, UPT, UR8, 0xffff, UPT ;  /* 0x0000ffff0800788c */ /* 0x000fe4000bf04070 */
[----:B------:R-:W-:Y:S02]  /*6cc0*/  USHF.L.U32 UR10, UR11, UR9, URZ ;  /* 0x000000090b0a7299 */ /* 0x000fe4000800063f */
[----:B------:R-:W-:Y:S02]  /*6cd0*/  ULOP3.LUT UR9, UR9, 0x1, URZ, 0xfc, !UPT ;  /* 0x0000000109097892 */ /* 0x000fe4000f8efc3f */
[----:B------:R-:W-:Y:S02]  /*6ce0*/  USEL UR8, UR8, 0xffff, !UP0 ;  /* 0x0000ffff08087887 */ /* 0x000fe4000c000000 */
[----:B------:R-:W-:-:S02]  /*6cf0*/  USHF.L.U32 UR9, UR11, UR9, URZ ;  /* 0x000000090b097299 */ /* 0x000fc4000800063f */
[----:B------:R-:W-:Y:S02]  /*6d00*/  ULOP3.LUT UR8, UR8, 0xffff, URZ, 0xc0, !UPT ;  /* 0x0000ffff08087892 */ /* 0x000fe4000f8ec03f */
[----:B------:R-:W-:Y:S02]  /*6d10*/  ULOP3.LUT UR6, UR6, 0x40, URZ, 0xc0, !UPT ;  /* 0x0000004006067892 */ /* 0x000fe4000f8ec03f */
[----:B------:R-:W-:Y:S02]  /*6d20*/  ULOP3.LUT UR7, UR7, 0x1000, URZ, 0xc0, !UPT ;  /* 0x0000100007077892 */ /* 0x000fe4000f8ec03f */
[----:B------:R-:W-:Y:S02]  /*6d30*/  ULOP3.LUT UR19, UR10, UR9, URZ, 0xfc, !UPT ;  /* 0x000000090a137292 */ /* 0x000fe4000f8efc3f */
[----:B------:R-:W-:-:S12]  /*6d40*/  USHF.L.U32 UR18, UR18, UR8, URZ ;  /* 0x0000000812127299 */ /* 0x000fd8000800063f */
.L_x_180:
[----:B------:R-:W-:-:S03]  /*6d50*/  UMOV UR8, 0xffffffff ;  /* 0xffffffff00087882 */ /* 0x000fc60000000000 */
[----:B------:R-:W-:Y:S05]  /*6d60*/  BRA.DIV UR8, `(.L_x_169) ;  /* 0x0000001208a47947 */ /* 0x000fea000b800000 */
[----:B------:R-:W-:-:S13]  /*6d70*/  ELECT P6, URZ, PT ;  /* 0x00000000003f782f */ /* 0x000fda00038c0000 */
.L_x_198:
[----:B------:R-:W0:Y:S01]  /*6d80*/  LDC R4, c[0x0][0x28c] ;  /* 0x0000a300ff047b82 */ /* 0x000e220000000800 */
[----:B------:R-:W-:Y:S01]  /*6d90*/  BSSY B1, `(.L_x_170) ;  /* 0x000003d000017945 */ /* 0x000fe20003800000 */
[----:B0-----:R-:W-:-:S13]  /*6da0*/  ISETP.LT.OR P6, PT, R4, 0x1, !P6 ;  /* 0x000000010400780c */ /* 0x001fda00077c1670 */
[----:B------:R-:W-:Y:S05]  /*6db0*/  @P6 BRA `(.L_x_171) ;  /* 0x0000000000e86947 */ /* 0x000fea0003800000 */
[----:B------:R-:W-:Y:S01]  /*6dc0*/  LEA R22, R22, UR27, 0x2 ;  /* 0x0000001b16167c11 */ /* 0x000fe2000f8e10ff */
[----:B------:R-:W-:Y:S01]  /*6dd0*/  IMAD.MOV.U32 R12, RZ, RZ, RZ ;  /* 0x000000ffff0c7224 */ /* 0x000fe200078e00ff */
[----:B------:R-:W-:Y:S01]  /*6de0*/  LEA R18, R18, UR6, 0x7 ;  /* 0x0000000612127c11 */ /* 0x000fe2000f8e38ff */
[----:B------:R-:W-:Y:S02]  /*6df0*/  IMAD.U32 R14, RZ, RZ, UR26 ;  /* 0x0000001aff0e7e24 */ /* 0x000fe4000f8e00ff */
[----:B------:R-:W-:Y:S02]  /*6e00*/  IMAD.MOV.U32 R4, RZ, RZ, R3 ;  /* 0x000000ffff047224 */ /* 0x000fe400078e0003 */
[----:B------:R-:W-:Y:S02]  /*6e10*/  IMAD.MOV.U32 R5, RZ, RZ, R8 ;  /* 0x000000ffff057224 */ /* 0x000fe400078e0008 */
[----:B------:R-:W-:-:S07]  /*6e20*/  IMAD.SHL.U32 R22, R22, 0x10, RZ ;  /* 0x0000001016167824 */ /* 0x000fce00078e00ff */
.L_x_175:
[----:B------:R-:W0:Y:S01]  /*6e30*/  S2R R7, SR_CgaCtaId ;  /* 0x0000000000077919 */ /* 0x000e220000008800 */
[----:B------:R-:W-:-:S04]  /*6e40*/  MOV R6, 0x400 ;  /* 0x0000040000067802 */ /* 0x000fc80000000f00 */
[----:B0-----:R-:W-:Y:S02]  /*6e50*/  LEA R13, R7, R6, 0x18 ;  /* 0x00000006070d7211 */ /* 0x001fe400078ec0ff */
[----:B------:R-:W-:Y:S01]  /*6e60*/  SHF.L.U32 R6, R4, 0x1f, RZ ;  /* 0x0000001f04067819 */ /* 0x000fe200000006ff */
[----:B------:R-:W0:Y:S02]  /*6e70*/  @!P2 LDC R7, c[0x0][0x500] ;  /* 0x00014000ff07ab82 */ /* 0x000e240000000800 */
[----:B------:R-:W-:-:S04]  /*6e80*/  IMAD R11, R5, 0x8, R13 ;  /* 0x00000008050b7824 */ /* 0x000fc800078e020d */
[----:B------:R-:W1:Y:S02]  /*6e90*/  SYNCS.PHASECHK.TRANS64.TRYWAIT P1, [R11+URZ+0x48], R6 ;  /* 0x000048060b0075a7 */ /* 0x000e64000802017f */
[----:B-1----:R-:W-:Y:S05]  /*6ea0*/  @!P1 BRA `(.L_x_172) ;  /* 0x0000001000749947 */ /* 0x002fea0003800000 */
.L_x_199:
[----:B-1----:R-:W-:Y:S01]  /*6eb0*/  PRMT R6, R9, 0x9910, RZ ;  /* 0x0000991009067816 */ /* 0x002fe200000000ff */
[----:B0-----:R0:W-:Y:S03]  /*6ec0*/  @!P2 SYNCS.ARRIVE.TRANS64 RZ, [R11+URZ], R7 ;  /* 0x000000070bffa9a7 */ /* 0x0011e6000800003f */
[----:B------:R-:W-:-:S13]  /*6ed0*/  ISETP.NE.AND P1, PT, R6, 0x2, PT ;  /* 0x000000020600780c */ /* 0x000fda0003f25270 */
[----:B0-----:R-:W-:Y:S05]  /*6ee0*/  @P1 BRA `(.L_x_173) ;  /* 0x0000000000041947 */ /* 0x001fea0003800000 */
[----:B------:R-:W-:Y:S01]  /*6ef0*/  BPT.TRAP 0x1 ;  /* 0x000000040000795c */ /* 0x000fe20000300000 */
.L_x_173:
[----:B------:R-:W-:Y:S05]  /*6f00*/  @P0 BRA `(.L_x_174) ;  /* 0x0000000000040947 */ /* 0x000fea0003800000 */
[----:B------:R-:W-:Y:S01]  /*6f10*/  BPT.TRAP 0x1 ;  /* 0x000000040000795c */ /* 0x000fe20000300000 */
.L_x_174:
[----:B------:R-:W-:Y:S01]  /*6f20*/  LEA R6, R5, UR27, 0x2 ;  /* 0x0000001b05067c11 */ /* 0x000fe2000f8e10ff */
[----:B------:R-:W-:Y:S01]  /*6f30*/  VIADD R14, R14, 0xffffffff ;  /* 0xffffffff0e0e7836 */ /* 0x000fe20000000000 */
[----:B------:R-:W-:Y:S01]  /*6f40*/  R2UR UR22, R22 ;  /* 0x00000000161672ca */ /* 0x000fe200000e0000 */
[----:B------:R-:W-:Y:S01]  /*6f50*/  UIADD3 UR14, UP0, UR24, 0xf0, URZ ;  /* 0x000000f0180e7890 */ /* 0x000fe2000ff1e03f */
[----:B------:R-:W-:Y:S01]  /*6f60*/  R2UR UR9, R11 ;  /* 0x000000000b0972ca */ /* 0x000fe200000e0000 */
[----:B------:R-:W-:Y:S01]  /*6f70*/  IMAD.SHL.U32 R6, R6, 0x400, RZ ;  /* 0x0000040006067824 */ /* 0x000fe200078e00ff */
[----:B------:R-:W-:Y:S01]  /*6f80*/  R2UR UR10, R12 ;  /* 0x000000000c0a72ca */ /* 0x000fe200000e0000 */
[----:B------:R-:W-:Y:S01]  /*6f90*/  UIADD3 UR30, UP1, UR24, 0x1f0, URZ ;  /* 0x000001f0181e7890 */ /* 0x000fe2000ff3e03f */
[----:B------:R-:W-:Y:S01]  /*6fa0*/  R2UR UR12, R19 ;  /* 0x00000000130c72ca */ /* 0x000fe200000e0000 */
[--C-:B------:R-:W-:Y:S01]  /*6fb0*/  IMAD R7, R6, 0x2, R13.reuse ;  /* 0x0000000206077824 */ /* 0x100fe200078e020d */
[----:B------:R-:W-:Y:S01]  /*6fc0*/  LEA R6, R5, UR7, 0xd ;  /* 0x0000000705067c11 */ /* 0x000fe2000f8e68ff */
[----:B------:R-:W-:Y:S01]  /*6fd0*/  UIADD3.X UR15, URZ, UR25, URZ, UP0, !UPT ;  /* 0x000000193f0f7290 */ /* 0x000fe200087fe43f */
[----:B------:R-:W-:Y:S01]  /*6fe0*/  R2UR UR23, R18 ;  /* 0x00000000121772ca */ /* 0x000fe200000e0000 */
[----:B------:R-:W-:Y:S01]  /*6ff0*/  UPRMT UR20, URZ, 0x5410, UR18 ;  /* 0x000054103f147896 */ /* 0x000fe20008000012 */
[----:B------:R-:W-:Y:S01]  /*7000*/  R2UR UR8, R7 ;  /* 0x00000000070872ca */ /* 0x000fe200000e0000 */
[----:B------:R-:W-:Y:S01]  /*7010*/  IMAD R6, R6, 0x2, R13 ;  /* 0x0000000206067824 */ /* 0x000fe200078e020d */
[----:B------:R-:W-:Y:S01]  /*7020*/  ISETP.GT.AND P3, PT, R14, 0x1, PT ;  /* 0x000000010e00780c */ /* 0x000fe20003f64270 */
[----:B------:R-:W-:Y:S01]  /*7030*/  VIADD R5, R5, 0x1 ;  /* 0x0000000105057836 */ /* 0x000fe20000000000 */
[----:B------:R-:W-:Y:S01]  /*7040*/  UPRMT UR28, URZ, 0x5410, UR19 ;  /* 0x000054103f1c7896 */ /* 0x000fe20008000013 */
[----:B------:R-:W-:Y:S01]  /*7050*/  VIADD R12, R12, 0x40 ;  /* 0x000000400c0c7836 */ /* 0x000fe20000000000 */
[----:B------:R-:W-:Y:S01]  /*7060*/  R2UR UR11, R6 ;  /* 0x00000000060b72ca */ /* 0x000fe200000e0000 */
[----:B------:R-:W-:Y:S01]  /*7070*/  UIADD3.X UR31, URZ, UR25, URZ, UP1, !UPT ;  /* 0x000000193f1f7290 */ /* 0x000fe20008ffe43f */
[----:B------:R-:W-:Y:S01]  /*7080*/  ISETP.NE.AND P1, PT, R5, 0x9, PT ;  /* 0x000000090500780c */ /* 0x000fe20003f25270 */
[----:B------:R-:W-:Y:S01]  /*7090*/  UMOV UR16, 0x0 ;  /* 0x0000000000107882 */ /* 0x000fe20000000000 */
[----:B------:R-:W-:-:S02]  /*70a0*/  UMOV UR17, 0x10000000 ;  /* 0x1000000000117882 */ /* 0x000fc40000000000 */
[----:B------:R-:W-:Y:S01]  /*70b0*/  SEL R7, RZ, 0x1, P1 ;  /* 0x00000001ff077807 */ /* 0x000fe20000800000 */
[----:B------:R-:W-:Y:S01]  /*70c0*/  UIADD3 UR8, UR8, 0x180, URZ ;  /* 0x0000018008087890 */ /* 0x000fe2000fffe03f */
[----:B------:R-:W-:Y:S02]  /*70d0*/  SEL R5, R5, RZ, P1 ;  /* 0x000000ff05057207 */ /* 0x000fe40000800000 */
[----:B------:R-:W-:-:S03]  /*70e0*/  LOP3.LUT R4, R4, R7, RZ, 0x3c, !PT ;  /* 0x0000000704047212 */ /* 0x000fc600078e3cff */
[----:B------:R-:W-:-:S03]  /*70f0*/  UIADD3 UR21, UR11, 0x12180, URZ ;  /* 0x000121800b157890 */ /* 0x000fc6000fffe03f */
[----:B------:R-:W-:Y:S02]  /*7100*/  UMOV UR11, UR22 ;  /* 0x00000016000b7c82 */ /* 0x000fe40008000000 */
[----:B------:R0:W-:Y:S02]  /*7110*/  UTMALDG.3D.MULTICAST [UR8], [UR14], UR20, desc[UR16] ;  /* 0x000010080e0073b4 */ /* 0x0001e40008011814 */
[----:B0-----:R-:W-:Y:S01]  /*7120*/  UMOV UR8, UR21 ;  /* 0x0000001500087c82 */ /* 0x001fe20008000000 */
[----:B------:R-:W-:Y:S02]  /*7130*/  UMOV UR11, UR23 ;  /* 0x00000017000b7c82 */ /* 0x000fe40008000000 */
[----:B------:R0:W-:Y:S02]  /*7140*/  UTMALDG.3D.MULTICAST [UR8], [UR30], UR28, desc[UR16] ;  /* 0x000010081e0073b4 */ /* 0x0001e4000801181c */
[----:B0-----:R-:W-:Y:S05]  /*7150*/  @P3 BRA `(.L_x_175) ;  /* 0xfffffffc00343947 */ /* 0x001fea000383ffff */
.L_x_171:
[----:B------:R-:W-:Y:S05]  /*7160*/  BSYNC B1 ;  /* 0x0000000000017941 */ /* 0x000fea0003800000 */
.L_x_170:
[----:B------:R-:W2:Y:S01]  /*7170*/  LDL.64 R20, [R1] ;  /* 0x0000000001147983 */ /* 0x000ea20000100a00 */
[----:B------:R-:W-:Y:S01]  /*7180*/  LOP3.LUT P4, RZ, R10, 0xff, RZ, 0xc0, !PT ;  /* 0x000000ff0aff7812 */ /* 0x000fe2000788c0ff */
[----:B------:R-:W-:Y:S01]  /*7190*/  VIADD R7, R8, UR40 ;  /* 0x0000002808077c36 */ /* 0x000fe20008000000 */
[----:B------:R-:W-:Y:S01]  /*71a0*/  ULDC.64 UR8, c[0x0][0x650] ;  /* 0x0001940000087ab9 */ /* 0x000fe20000000a00 */
[----:B------:R-:W-:Y:S01]  /*71b0*/  IMAD.U32 R8, RZ, RZ, UR40 ;  /* 0x00000028ff087e24 */ /* 0x000fe2000f8e00ff */
[----:B------:R-:W-:Y:S01]  /*71c0*/  UISETP.GE.U32.AND UP0, UPT, UR40, 0x9, UPT ;  /* 0x000000092800788c */ /* 0x000fe2000bf06070 */
[----:B------:R-:W-:Y:S01]  /*71d0*/  BSSY B1, `(.L_x_176) ;  /* 0x000006b000017945 */ /* 0x000fe20003800000 */
[----:B------:R-:W-:Y:S01]  /*71e0*/  ISETP.GT.U32.AND P1, PT, R7, 0x8, PT ;  /* 0x000000080700780c */ /* 0x000fe20003f24070 */
[----:B------:R-:W-:Y:S01]  /*71f0*/  IMAD.MOV.U32 R22, RZ, RZ, -0x1 ;  /* 0xffffffffff167424 */ /* 0x000fe200078e00ff */
[----:B------:R-:W-:Y:S01]  /*7200*/  PRMT R10, RZ, 0x7610, R10 ;  /* 0x00007610ff0a7816 */ /* 0x000fe2000000000a */
[----:B------:R-:W-:Y:S01]  /*7210*/  IMAD.MOV.U32 R18, RZ, RZ, -0x1 ;  /* 0xffffffffff127424 */ /* 0x000fe200078e00ff */
[----:B------:R-:W-:Y:S01]  /*7220*/  ISETP.LT.U32.AND P1, PT, R8, 0x9, P1 ;  /* 0x000000090800780c */ /* 0x000fe20000f21070 */
[----:B------:R-:W-:Y:S01]  /*7230*/  IMAD.MOV.U32 R19, RZ, RZ, -0x1 ;  /* 0xffffffffff137424 */ /* 0x000fe200078e00ff */
[----:B------:R-:W-:Y:S01]  /*7240*/  PLOP3.LUT P3, PT, PT, PT, UP0, 0x80, 0x0 ;  /* 0x000000000000781c */ /* 0x000fe20003f6f008 */
[----:B------:R-:W0:Y:S01]  /*7250*/  @P4 S2R R5, SR_CgaCtaId ;  /* 0x0000000000054919 */ /* 0x000e220000008800 */
[----:B------:R-:W-:-:S04]  /*7260*/  @P4 MOV R4, 0x400 ;  /* 0x0000040000044802 */ /* 0x000fc80000000f00 */
[----:B0-----:R-:W-:Y:S01]  /*7270*/  @P4 LEA R6, R5, R4, 0x18 ;  /* 0x0000000405064211 */ /* 0x001fe200078ec0ff */
[----:B------:R-:W-:Y:S01]  /*7280*/  IMAD.WIDE.U32 R4, R7, 0x38e38e39, RZ ;  /* 0x38e38e3907047825 */ /* 0x000fe200078e00ff */
[----:B------:R-:W-:Y:S02]  /*7290*/  SEL R4, RZ, 0x1, !P1 ;  /* 0x00000001ff047807 */ /* 0x000fe40004800000 */
[----:B------:R0:W-:Y:S02]  /*72a0*/  @P4 SYNCS.ARRIVE.TRANS64.A1T0 RZ, [R6+URZ+0xc8], RZ ;  /* 0x0000c8ff06ff49a7 */ /* 0x0001e4000810003f */
[----:B------:R-:W-:Y:S02]  /*72b0*/  LOP3.LUT R3, R3, R4, RZ, 0x3c, !PT ;  /* 0x0000000403037212 */ /* 0x000fe400078e3cff */
[----:B------:R-:W-:Y:S02]  /*72c0*/  PRMT R4, RZ, 0x7610, R4 ;  /* 0x00007610ff047816 */ /* 0x000fe40000000004 */
[----:B0-----:R-:W-:-:S04]  /*72d0*/  SHF.R.U32.HI R6, RZ, 0x1, R5 ;  /* 0x00000001ff067819 */ /* 0x001fc80000011605 */
[----:B------:R-:W-:Y:S01]  /*72e0*/  @P3 LOP3.LUT R3, R3, 0x1, R6, 0x78, !PT ;  /* 0x0000000103033812 */ /* 0x000fe200078e7806 */
[----:B------:R-:W-:Y:S01]  /*72f0*/  IMAD R8, R6, -0x9, R7 ;  /* 0xfffffff706087824 */ /* 0x000fe200078e0207 */
[----:B--2---:R-:W-:-:S04]  /*7300*/  IADD3 R16, P4, R16, R20, RZ ;  /* 0x0000001410107210 */ /* 0x004fc80007f9e0ff */
[----:B------:R-:W-:Y:S01]  /*7310*/  ISETP.GE.U32.AND P1, PT, R16, UR8, PT ;  /* 0x0000000810007c0c */ /* 0x000fe2000bf26070 */
[----:B------:R-:W-:-:S05]  /*7320*/  IMAD.X R17, R17, 0x1, R0, P4 ;  /* 0x0000000111117824 */ /* 0x000fca00020e0600 */
[----:B------:R-:W-:-:S13]  /*7330*/  ISETP.GE.U32.AND.EX P1, PT, R17, UR9, PT, P1 ;  /* 0x0000000911007c0c */ /* 0x000fda000bf26110 */
[----:B------:R-:W-:Y:S05]  /*7340*/  @P1 BRA `(.L_x_177) ;  /* 0x00000004004c1947 */ /* 0x000fea0003800000 */
[----:B------:R-:W0:Y:S01]  /*7350*/  S2R R12, SR_CTAID.X ;  /* 0x00000000000c7919 */ /* 0x000e220000002500 */
[----:B------:R-:W-:Y:S01]  /*7360*/  ULDC.64 UR8, c[0x0][0x628] ;  /* 0x00018a0000087ab9 */ /* 0x000fe20000000a00 */
[----:B------:R-:W1:Y:S01]  /*7370*/  LDC R13, c[0x0][0x144] ;  /* 0x00005100ff0d7b82 */ /* 0x000e620000000800 */
[----:B------:R-:W-:Y:S01]  /*7380*/  ISETP.NE.U32.AND P1, PT, RZ, UR8, PT ;  /* 0x00000008ff007c0c */ /* 0x000fe2000bf25070 */
[----:B------:R-:W2:Y:S01]  /*7390*/  S2R R11, SR_CTAID.Y ;  /* 0x00000000000b7919 */ /* 0x000ea20000002600 */
[----:B------:R-:W-:Y:S01]  /*73a0*/  ULDC UR10, c[0x0][0x150] ;  /* 0x00005400000a7ab9 */ /* 0x000fe20000000800 */
[----:B------:R-:W-:Y:S01]  /*73b0*/  ULDC UR11, c[0x0][0x630] ;  /* 0x00018c00000b7ab9 */ /* 0x000fe20000000800 */
[----:B------:R-:W-:Y:S01]  /*73c0*/  ISETP.NE.AND.EX P1, PT, RZ, UR9, PT, P1 ;  /* 0x00000009ff007c0c */ /* 0x000fe2000bf25310 */
[----:B------:R-:W-:Y:S01]  /*73d0*/  IMAD.MOV.U32 R4, RZ, RZ, R16 ;  /* 0x000000ffff047224 */ /* 0x000fe200078e0010 */
[----:B0-----:R-:W-:-:S05]  /*73e0*/  I2FP.F32.U32 R5, R12 ;  /* 0x0000000c00057245 */ /* 0x001fca0000201000 */
[----:B------:R-:W-:Y:S01]  /*73f0*/  FMUL R14, R5, UR10 ;  /* 0x0000000a050e7c20 */ /* 0x000fe20008400000 */
[----:B------:R-:W-:-:S05]  /*7400*/  IMAD.MOV.U32 R5, RZ, RZ, R17 ;  /* 0x000000ffff057224 */ /* 0x000fca00078e0011 */
[----:B--2---:R-:W-:Y:S05]  /*7410*/  @!P1 BRA `(.L_x_178) ;  /* 0x0000000000289947 */ /* 0x004fea0003800000 */
[----:B------:R-:W-:Y:S02]  /*7420*/  ULDC UR10, c[0x0][0x634] ;  /* 0x00018d00000a7ab9 */ /* 0x000fe40000000800 */
[----:B------:R-:W-:-:S05]  /*7430*/  IADD3 R5, P1, R16, UR10, RZ ;  /* 0x0000000a10057c10 */ /* 0x000fca000ff3e0ff */
[----:B------:R-:W-:-:S04]  /*7440*/  IMAD.X R15, RZ, RZ, R17, P1 ;  /* 0x000000ffff0f7224 */ /* 0x000fc800008e0611 */
[----:B------:R-:W-:-:S04]  /*7450*/  IMAD.WIDE.U32 R6, R15, UR8, RZ ;  /* 0x000000080f067c25 */ /* 0x000fc8000f8e00ff */
[----:B------:R-:W-:-:S04]  /*7460*/  IMAD.WIDE.U32 R6, P1, R5, UR9, R6 ;  /* 0x0000000905067c25 */ /* 0x000fc8000f820006 */
[----:B------:R-:W-:-:S04]  /*7470*/  IMAD.WIDE.U32 R4, R5, UR8, RZ ;  /* 0x0000000805047c25 */ /* 0x000fc8000f8e00ff */
[----:B------:R-:W-:Y:S01]  /*7480*/  IMAD.MOV.U32 R4, RZ, RZ, R7 ;  /* 0x000000ffff047224 */ /* 0x000fe200078e0007 */
[----:B------:R-:W-:Y:S01]  /*7490*/  IADD3 RZ, P3, R5, R6, RZ ;  /* 0x0000000605ff7210 */ /* 0x000fe20007f7e0ff */
[----:B------:R-:W-:-:S04]  /*74a0*/  IMAD.X R5, RZ, RZ, RZ, P1 ;  /* 0x000000ffff057224 */ /* 0x000fc800008e06ff */
[----:B------:R-:W-:-:S08]  /*74b0*/  IMAD.WIDE.U32.X R4, R15, UR9, R4, P3 ;  /* 0x000000090f047c25 */ /* 0x000fd000098e0404 */
.L_x_178:
[--C-:B------:R-:W-:Y:S01]  /*74c0*/  SHF.R.U64 R19, R4, UR11, R5.reuse ;  /* 0x0000000b04137c19 */ /* 0x100fe20008001205 */
[----:B------:R-:W0:Y:S01]  /*74d0*/  F2I.U32.TRUNC.NTZ R14, R14 ;  /* 0x0000000e000e7305 */ /* 0x000e22000020f000 */
[----:B------:R-:W-:Y:S01]  /*74e0*/  SHF.R.U32.HI R4, RZ, UR11, R5 ;  /* 0x0000000bff047c19 */ /* 0x000fe20008011605 */
[----:B------:R-:W-:Y:S01]  /*74f0*/  ULDC.64 UR8, c[0x0][0x620] ;  /* 0x0001880000087ab9 */ /* 0x000fe20000000a00 */
[----:B------:R-:W-:Y:S01]  /*7500*/  IADD3 R7, P1, RZ, -R19, RZ ;  /* 0x80000013ff077210 */ /* 0x000fe20007f3e0ff */
[----:B------:R-:W-:Y:S01]  /*7510*/  ULDC.64 UR10, c[0x0][0x640] ;  /* 0x00019000000a7ab9 */ /* 0x000fe20000000a00 */
[----:B------:R-:W2:Y:S03]  /*7520*/  LDC R18, c[0x0][0x148] ;  /* 0x00005200ff127b82 */ /* 0x000ea60000000800 */
[----:B------:R-:W-:Y:S01]  /*7530*/  IMAD.X R4, RZ, RZ, ~R4, P1 ;  /* 0x000000ffff047224 */ /* 0x000fe200008e0e04 */
[----:B------:R-:W-:-:S03]  /*7540*/  ISETP.NE.U32.AND P1, PT, RZ, UR10, PT ;  /* 0x0000000aff007c0c */ /* 0x000fc6000bf25070 */
[----:B------:R-:W-:Y:S01]  /*7550*/  IMAD R6, R4, UR8, RZ ;  /* 0x0000000804067c24 */ /* 0x000fe2000f8e02ff */
[----:B------:R-:W-:Y:S01]  /*7560*/  ISETP.NE.AND.EX P1, PT, RZ, UR11, PT, P1 ;  /* 0x0000000bff007c0c */ /* 0x000fe2000bf25310 */
[----:B------:R-:W-:Y:S01]  /*7570*/  IMAD.WIDE.U32 R4, R7, UR8, R16 ;  /* 0x0000000807047c25 */ /* 0x000fe2000f8e0010 */
[----:B------:R-:W-:-:S03]  /*7580*/  ULDC UR8, c[0x0][0x618] ;  /* 0x0001860000087ab9 */ /* 0x000fc60000000800 */
[----:B------:R-:W-:Y:S01]  /*7590*/  IMAD R7, R7, UR9, R6 ;  /* 0x0000000907077c24 */ /* 0x000fe2000f8e0206 */
[----:B------:R-:W-:Y:S01]  /*75a0*/  ULDC UR9, c[0x0][0x154] ;  /* 0x0000550000097ab9 */ /* 0x000fe20000000800 */
[----:B0-----:R-:W-:Y:S02]  /*75b0*/  IMAD.MOV R6, RZ, RZ, -R14 ;  /* 0x000000ffff067224 */ /* 0x001fe400078e0a0e */
[----:B------:R-:W-:Y:S02]  /*75c0*/  IMAD.IADD R5, R5, 0x1, R7 ;  /* 0x0000000105057824 */ /* 0x000fe400078e0207 */
[----:B-1----:R-:W-:Y:S01]  /*75d0*/  IMAD R12, R13, R6, R12 ;  /* 0x000000060d0c7224 */ /* 0x002fe200078e020c */
[----:B------:R-:W-:Y:S02]  /*75e0*/  I2FP.F32.U32 R6, R11 ;  /* 0x0000000b00067245 */ /* 0x000fe40000201000 */
[--C-:B------:R-:W-:Y:S02]  /*75f0*/  SHF.R.U64 R13, R4, UR8, R5.reuse ;  /* 0x00000008040d7c19 */ /* 0x100fe40008001205 */
[----:B------:R-:W-:Y:S01]  /*7600*/  SHF.R.U32.HI R4, RZ, UR8, R5 ;  /* 0x00000008ff047c19 */ /* 0x000fe20008011605 */
[----:B------:R-:W-:Y:S01]  /*7610*/  FMUL R6, R6, UR9 ;  /* 0x0000000906067c20 */ /* 0x000fe20008400000 */
[----:B------:R-:W-:-:S02]  /*7620*/  ULDC UR8, c[0x0][0x608] ;  /* 0x0001820000087ab9 */ /* 0x000fc40000000800 */
[--C-:B------:R-:W-:Y:S01]  /*7630*/  SHF.R.U64 R15, R13, UR8, R4.reuse ;  /* 0x000000080d0f7c19 */ /* 0x100fe20008001204 */
[----:B------:R0:W1:Y:S01]  /*7640*/  F2I.U32.TRUNC.NTZ R20, R6 ;  /* 0x0000000600147305 */ /* 0x000062000020f000 */
[----:B------:R-:W-:Y:S01]  /*7650*/  SHF.R.U32.HI R4, RZ, UR8, R4 ;  /* 0x00000008ff047c19 */ /* 0x000fe20008011604 */
[----:B------:R-:W-:-:S03]  /*7660*/  ULDC UR8, c[0x0][0x658] ;  /* 0x0001960000087ab9 */ /* 0x000fc60000000800 */
[--C-:B------:R-:W-:Y:S02]  /*7670*/  SHF.R.U64 R14, R15, UR8, R4.reuse ;  /* 0x000000080f0e7c19 */ /* 0x100fe40008001204 */
[----:B------:R-:W-:-:S03]  /*7680*/  SHF.R.U32.HI R21, RZ, UR8, R4 ;  /* 0x00000008ff157c19 */ /* 0x000fc60008011604 */
[----:B------:R-:W-:Y:S02]  /*7690*/  IMAD.MOV.U32 R4, RZ, RZ, R14 ;  /* 0x000000ffff047224 */ /* 0x000fe400078e000e */
[----:B------:R-:W-:Y:S01]  /*76a0*/  IMAD.MOV.U32 R5, RZ, RZ, R21 ;  /* 0x000000ffff057224 */ /* 0x000fe200078e0015 */
[----:B0-----:R-:W-:Y:S06]  /*76b0*/  @!P1 BRA `(.L_x_179) ;  /* 0x0000000000289947 */ /* 0x001fec0003800000 */
        /* <DEDUP_REMOVED lines=10> */
.L_x_179:
[----:B------:R-:W-:Y:S01]  /*7760*/  ISETP.NE.AND P1, PT, R2, 0x1, PT ;  /* 0x000000010200780c */ /* 0x000fe20003f25270 */
[----:B------:R-:W-:Y:S01]  /*7770*/  ULDC UR8, c[0x0][0x648] ;  /* 0x0001920000087ab9 */ /* 0x000fe20000000800 */
[----:B------:R-:W-:Y:S01]  /*7780*/  LOP3.LUT R15, R15, UR13, RZ, 0xc0, !PT ;  /* 0x0000000d0f0f7c12 */ /* 0x000fe2000f8ec0ff */
[----:B-1----:R-:W-:Y:S01]  /*7790*/  IMAD.MOV R20, RZ, RZ, -R20 ;  /* 0x000000ffff147224 */ /* 0x002fe200078e0a14 */
[----:B------:R-:W-:Y:S01]  /*77a0*/  SHF.R.U64 R4, R4, UR8, R5 ;  /* 0x0000000804047c19 */ /* 0x000fe20008001205 */
[----:B------:R-:W-:Y:S01]  /*77b0*/  ULDC UR8, c[0x0][0x638] ;  /* 0x00018e0000087ab9 */ /* 0x000fe20000000800 */
[----:B------:R-:W-:Y:S01]  /*77c0*/  LOP3.LUT R13, R13, UR4, RZ, 0xc0, !PT ;  /* 0x000000040d0d7c12 */ /* 0x000fe2000f8ec0ff */
[----:B------:R-:W-:Y:S02]  /*77d0*/  ULDC UR9, c[0x0][0x610] ;  /* 0x0001840000097ab9 */ /* 0x000fe40000000800 */
[----:B------:R-:W-:Y:S02]  /*77e0*/  IMAD.MOV R5, RZ, RZ, -R4 ;  /* 0x000000ffff057224 */ /* 0x000fe400078e0a04 */
[----:B------:R-:W-:-:S02]  /*77f0*/  IMAD R15, R4, UR5, R15 ;  /* 0x00000005040f7c24 */ /* 0x000fc4000f8e020f */
[----:B--2---:R-:W-:Y:S02]  /*7800*/  @P1 IMAD R12, R18, R20, R11 ;  /* 0x00000014120c1224 */ /* 0x004fe400078e020b */
[----:B------:R-:W-:Y:S01]  /*7810*/  IMAD R14, R5, UR8, R14 ;  /* 0x00000008050e7c24 */ /* 0x000fe2000f8e020e */
[----:B------:R-:W-:Y:S01]  /*7820*/  ULDC UR8, c[0x0][0x600] ;  /* 0x0001800000087ab9 */ /* 0x000fe20000000800 */
[----:B------:R-:W-:Y:S02]  /*7830*/  IMAD R12, R15, UR9, R12 ;  /* 0x000000090f0c7c24 */ /* 0x000fe4000f8e020c */
[----:B------:R-:W-:Y:S02]  /*7840*/  IMAD R5, R14, UR8, R13 ;  /* 0x000000080e057c24 */ /* 0x000fe4000f8e020d */
[----:B------:R-:W-:-:S03]  /*7850*/  IMAD.MOV.U32 R4, RZ, RZ, 0x1 ;  /* 0x00000001ff047424 */ /* 0x000fc600078e00ff */
[----:B------:R-:W-:Y:S02]  /*7860*/  SEL R18, R5, R12, !P1 ;  /* 0x0000000c05127207 */ /* 0x000fe40004800000 */
[----:B------:R-:W-:-:S07]  /*7870*/  SEL R22, R12, R5, !P1 ;  /* 0x000000050c167207 */ /* 0x000fce0004800000 */
.L_x_177:
[----:B------:R-:W-:Y:S05]  /*7880*/  BSYNC B1 ;  /* 0x0000000000017941 */ /* 0x000fea0003800000 */
.L_x_176:
[----:B------:R-:W-:-:S13]  /*7890*/  LOP3.LUT P1, RZ, R4, 0xff, RZ, 0xc0, !PT ;  /* 0x000000ff04ff7812 */ /* 0x000fda000782c0ff */
[----:B------:R-:W-:Y:S05]  /*78a0*/  @P1 BRA `(.L_x_180) ;  /* 0xfffffff400281947 */ /* 0x000fea000383ffff */
[----:B------:R-:W-:Y:S05]  /*78b0*/  BSYNC B0 ;  /* 0x0000000000007941 */ /* 0x000fea0003800000 */
.L_x_168:
[----:B------:R-:W-:-:S03]  /*78c0*/  UMOV UR8, 0xffffffff ;  /* 0xffffffff00087882 */ /* 0x000fc60000000000 */
[----:B------:R-:W-:Y:S05]  /*78d0*/  BRA.DIV UR8, `(.L_x_181) ;  /* 0x0000000608fc7947 */ /* 0x000fea000b800000 */
[----:B------:R-:W-:-:S13]  /*78e0*/  ELECT P6, URZ, PT ;  /* 0x00000000003f782f */ /* 0x000fda00038c0000 */
.L_x_202:
[----:B------:R-:W-:Y:S04]  /*78f0*/  BSSY B0, `(.L_x_182) ;  /* 0x0000058000007945 */ /* 0x000fe80003800000 */
[----:B------:R-:W-:Y:S05]  /*7900*/  @!P6 BRA `(.L_x_183) ;  /* 0x000000040058e947 */ /* 0x000fea0003800000 */
[----:B------:R-:W-:-:S04]  /*7910*/  LOP3.LUT R23, R23, 0x2, RZ, 0xfc, !PT ;  /* 0x0000000217177812 */ /* 0x000fc800078efcff */
[----:B------:R-:W-:-:S13]  /*7920*/  ISETP.NE.AND P0, PT, R23, 0x3, PT ;  /* 0x000000031700780c */ /* 0x000fda0003f05270 */
[----:B------:R-:W-:Y:S05]  /*7930*/  @!P0 BRA `(.L_x_184) ;  /* 0x0000000000048947 */ /* 0x000fea0003800000 */
[----:B------:R-:W-:Y:S01]  /*7940*/  BPT.TRAP 0x1 ;  /* 0x000000040000795c */ /* 0x000fe20000300000 */
.L_x_184:
[----:B------:R-:W0:Y:S01]  /*7950*/  S2R R5, SR_CgaCtaId ;  /* 0x0000000000057919 */ /* 0x000e220000008800 */
[----:B------:R-:W-:Y:S02]  /*7960*/  MOV R0, 0x400 ;  /* 0x0000040000007802 */ /* 0x000fe40000000f00 */
[----:B------:R-:W-:Y:S02]  /*7970*/  SHF.L.U32 R2, R3, 0x1f, RZ ;  /* 0x0000001f03027819 */ /* 0x000fe400000006ff */
[----:B0-----:R-:W-:-:S05]  /*7980*/  LEA R5, R5, R0, 0x18 ;  /* 0x0000000005057211 */ /* 0x001fca00078ec0ff */
[----:B------:R-:W-:-:S04]  /*7990*/  VIADD R5, R5, 0x48 ;  /* 0x0000004805057836 */ /* 0x000fc80000000000 */
[C---:B------:R-:W-:Y:S02]  /*79a0*/  IMAD R7, R8.reuse, 0x8, R5 ;  /* 0x0000000808077824 */ /* 0x040fe400078e0205 */
[----:B------:R-:W-:Y:S02]  /*79b0*/  VIADD R8, R8, 0x1 ;  /* 0x0000000108087836 */ /* 0x000fe40000000000 */
[----:B------:R-:W0:Y:S03]  /*79c0*/  SYNCS.PHASECHK.TRANS64.TRYWAIT P0, [R7+URZ], R2 ;  /* 0x00000002070075a7 */ /* 0x000e26000800017f */
[----:B------:R-:W-:-:S04]  /*79d0*/  ISETP.NE.AND P1, PT, R8, 0x9, PT ;  /* 0x000000090800780c */ /* 0x000fc80003f25270 */
[----:B------:R-:W-:Y:S02]  /*79e0*/  SEL R0, RZ, 0x1, P1 ;  /* 0x00000001ff007807 */ /* 0x000fe40000800000 */
[----:B------:R-:W-:Y:S02]  /*79f0*/  SEL R8, R8, RZ, P1 ;  /* 0x000000ff08087207 */ /* 0x000fe40000800000 */
[----:B------:R-:W-:-:S03]  /*7a00*/  LOP3.LUT R9, R3, R0, RZ, 0x3c, !PT ;  /* 0x0000000003097212 */ /* 0x000fc600078e3cff */
[----:B------:R-:W-:Y:S01]  /*7a10*/  IMAD R6, R8, 0x8, R5 ;  /* 0x0000000808067824 */ /* 0x000fe200078e0205 */
[----:B------:R-:W-:Y:S01]  /*7a20*/  SHF.L.U32 R3, R9, 0x1f, RZ ;  /* 0x0000001f09037819 */ /* 0x000fe200000006ff */
[----:B0-----:R-:W-:Y:S06]  /*7a30*/  @!P0 BRA `(.L_x_185) ;  /* 0x0000000400c48947 */ /* 0x001fec0003800000 */
.L_x_203:
[----:B------:R-:W1:Y:S01]  /*7a40*/  SYNCS.PHASECHK.TRANS64.TRYWAIT P0, [R6+URZ], R3 ;  /* 0x00000003060075a7 */ /* 0x000e62000800017f */
[----:B------:R-:W-:-:S05]  /*7a50*/  VIADD R0, R8, 0x1 ;  /* 0x0000000108007836 */ /* 0x000fca0000000000 */
[----:B------:R-:W-:-:S04]  /*7a60*/  ISETP.NE.AND P1, PT, R0, 0x9, PT ;  /* 0x000000090000780c */ /* 0x000fc80003f25270 */
[----:B0-----:R-:W-:Y:S02]  /*7a70*/  SEL R2, RZ, 0x1, P1 ;  /* 0x00000001ff027807 */ /* 0x001fe40000800000 */
[----:B------:R-:W-:Y:S02]  /*7a80*/  SEL R0, R0, RZ, P1 ;  /* 0x000000ff00007207 */ /* 0x000fe40000800000 */
[----:B------:R-:W-:-:S03]  /*7a90*/  LOP3.LUT R9, R9, R2, RZ, 0x3c, !PT ;  /* 0x0000000209097212 */ /* 0x000fc600078e3cff */
[----:B------:R-:W-:Y:S01]  /*7aa0*/  IMAD R7, R0, 0x8, R5 ;  /* 0x0000000800077824 */ /* 0x000fe200078e0205 */
[----:B------:R-:W-:Y:S01]  /*7ab0*/  SHF.L.U32 R4, R9, 0x1f, RZ ;  /* 0x0000001f09047819 */ /* 0x000fe200000006ff */
[----:B-1----:R-:W-:Y:S06]  /*7ac0*/  @!P0 BRA `(.L_x_186) ;  /* 0x0000000400b48947 */ /* 0x002fec0003800000 */
.L_x_204:
[----:B------:R-:W1:Y:S01]  /*7ad0*/  SYNCS.PHASECHK.TRANS64.TRYWAIT P0, [R7+URZ], R4 ;  /* 0x00000004070075a7 */ /* 0x000e62000800017f */
[----:B------:R-:W-:-:S05]  /*7ae0*/  VIADD R0, R0, 0x1 ;  /* 0x0000000100007836 */ /* 0x000fca0000000000 */
[----:B------:R-:W-:-:S04]  /*7af0*/  ISETP.NE.AND P1, PT, R0, 0x9, PT ;  /* 0x000000090000780c */ /* 0x000fc80003f25270 */
[----:B------:R-:W-:Y:S02]  /*7b00*/  SEL R2, RZ, 0x1, P1 ;  /* 0x00000001ff027807 */ /* 0x000fe40000800000 */
[----:B------:R-:W-:Y:S02]  /*7b10*/  SEL R0, R0, RZ, P1 ;  /* 0x000000ff00007207 */ /* 0x000fe40000800000 */
[----:B------:R-:W-:-:S03]  /*7b20*/  LOP3.LUT R9, R9, R2, RZ, 0x3c, !PT ;  /* 0x0000000209097212 */ /* 0x000fc600078e3cff */
[----:B0-----:R-:W-:Y:S01]  /*7b30*/  IMAD R6, R0, 0x8, R5 ;  /* 0x0000000800067824 */ /* 0x001fe200078e0205 */
[----:B------:R-:W-:Y:S01]  /*7b40*/  SHF.L.U32 R3, R9, 0x1f, RZ ;  /* 0x0000001f09037819 */ /* 0x000fe200000006ff */
[----:B-1----:R-:W-:Y:S06]  /*7b50*/  @!P0 BRA `(.L_x_187) ;  /* 0x0000000400a48947 */ /* 0x002fec0003800000 */
.L_x_205:
        /* <DEDUP_REMOVED lines=9> */
.L_x_206:
        /* <DEDUP_REMOVED lines=9> */
.L_x_207:
        /* <DEDUP_REMOVED lines=9> */
.L_x_208:
        /* <DEDUP_REMOVED lines=9> */
.L_x_209:
[----:B------:R-:W1:Y:S01]  /*7da0*/  SYNCS.PHASECHK.TRANS64.TRYWAIT P0, [R6+URZ], R3 ;  /* 0x00000003060075a7 */ /* 0x000e62000800017f */
[----:B------:R-:W-:-:S05]  /*7db0*/  VIADD R0, R0, 0x1 ;  /* 0x0000000100007836 */ /* 0x000fca0000000000 */
[----:B------:R-:W-:-:S04]  /*7dc0*/  ISETP.NE.AND P1, PT, R0, 0x9, PT ;  /* 0x000000090000780c */ /* 0x000fc80003f25270 */
[----:B------:R-:W-:Y:S02]  /*7dd0*/  SEL R2, RZ, 0x1, P1 ;  /* 0x00000001ff027807 */ /* 0x000fe40000800000 */
[----:B------:R-:W-:Y:S02]  /*7de0*/  SEL R0, R0, RZ, P1 ;  /* 0x000000ff00007207 */ /* 0x000fe40000800000 */
[----:B------:R-:W-:Y:S01]  /*7df0*/  LOP3.LUT R2, R9, R2, RZ, 0x3c, !PT ;  /* 0x0000000209027212 */ /* 0x000fe200078e3cff */
[----:B-1----:R-:W-:Y:S06]  /*7e00*/  @!P0 BRA `(.L_x_192) ;  /* 0x00000004005c8947 */ /* 0x002fec0003800000 */
.L_x_210:
[----:B------:R-:W-:Y:S01]  /*7e10*/  IMAD R5, R0, 0x8, R5 ;  /* 0x0000000800057824 */ /* 0x000fe200078e0205 */
[----:B------:R-:W-:-:S07]  /*7e20*/  SHF.L.U32 R0, R2, 0x1f, RZ ;  /* 0x0000001f02007819 */ /* 0x000fce00000006ff */
.L_x_193:
[----:B--2---:R2:W3:Y:S02]  /*7e30*/  SYNCS.PHASECHK.TRANS64.TRYWAIT P0, [R5+URZ], R0 ;  /* 0x00000000050075a7 */ /* 0x0044e4000800017f */
[----:B---3--:R-:W-:Y:S05]  /*7e40*/  @!P0 NANOSLEEP.SYNCS 0x989680 ;  /* 0x009896800000895d */ /* 0x008fea0003900000 */
[----:B------:R-:W3:Y:S02]  /*7e50*/  @!P0 SYNCS.PHASECHK.TRANS64 P0, [R5+URZ], R0 ;  /* 0x00000000050085a7 */ /* 0x000ee4000800007f */
[----:B---3--:R-:W-:Y:S05]  /*7e60*/  @!P0 BRA `(.L_x_193) ;  /* 0xfffffffc00f08947 */ /* 0x008fea000383ffff */
.L_x_183:
[----:B------:R-:W-:Y:S05]  /*7e70*/  BSYNC B0 ;  /* 0x0000000000007941 */ /* 0x000fea0003800000 */
.L_x_182:
[----:B------:R-:W-:Y:S05]  /*7e80*/  EXIT ;  /* 0x000000000000794d */ /* 0x000fea0003800000 */
.L_x_20:
[----:B0-----:R-:W-:-:S04]  /*7e90*/  IMAD.U32 R3, RZ, RZ, UR43 ;  /* 0x0000002bff037e24 */ /* 0x001fc8000f8e00ff */
[----:B------:R0:W1:Y:S03]  /*7ea0*/  SYNCS.PHASECHK.TRANS64.TRYWAIT P0, [R3+URZ+-0x8], R0 ;  /* 0xfffff800030075a7 */ /* 0x000066000800017f */
[----:B-1----:R-:W-:Y:S05]  /*7eb0*/  @!P0 NANOSLEEP.SYNCS 0x989680 ;  /* 0x009896800000895d */ /* 0x002fea0003900000 */
[----:B------:R-:W1:Y:S02]  /*7ec0*/  @!P0 SYNCS.PHASECHK.TRANS64 P0, [R3+URZ+-0x8], R0 ;  /* 0xfffff800030085a7 */ /* 0x000e64000800007f */
[----:B-1----:R-:W-:Y:S05]  /*7ed0*/  @!P0 BRA `(.L_x_20) ;  /* 0xfffffffc00ec8947 */ /* 0x002fea000383ffff */
[----:B------:R-:W-:Y:S05]  /*7ee0*/  BRA `(.L_x_194) ;  /* 0xffffff9800647947 */ /* 0x000fea000383ffff */
.L_x_25:
[----:B-1----:R1:W2:Y:S02]  /*7ef0*/  SYNCS.PHASECHK.TRANS64.TRYWAIT P1, [R3+URZ], R0 ;  /* 0x00000000030075a7 */ /* 0x0022a4000802017f */
[----:B--2---:R-:W-:Y:S05]  /*7f00*/  @!P1 NANOSLEEP.SYNCS 0x989680 ;  /* 0x009896800000995d */ /* 0x004fea0003900000 */
[----:B------:R-:W2:Y:S02]  /*7f10*/  @!P1 SYNCS.PHASECHK.TRANS64 P1, [R3+URZ], R0 ;  /* 0x00000000030095a7 */ /* 0x000ea4000802007f */
[----:B--2---:R-:W-:Y:S05]  /*7f20*/  @!P1 BRA `(.L_x_25) ;  /* 0xfffffffc00f09947 */ /* 0x004fea000383ffff */
[----:B------:R-:W-:Y:S05]  /*7f30*/  BRA `(.L_x_24) ;  /* 0xffffff9800d87947 */ /* 0x000fea000383ffff */
.L_x_30:
[----:B-1----:R-:W-:-:S04]  /*7f40*/  IMAD.U32 R5, RZ, RZ, UR4 ;  /* 0x00000004ff057e24 */ /* 0x002fc8000f8e00ff */
[----:B------:R1:W2:Y:S03]  /*7f50*/  SYNCS.PHASECHK.TRANS64.TRYWAIT P1, [R5+URZ], R4 ;  /* 0x00000004050075a7 */ /* 0x0002a6000802017f */
[----:B--2---:R-:W-:Y:S05]  /*7f60*/  @!P1 NANOSLEEP.SYNCS 0x989680 ;  /* 0x009896800000995d */ /* 0x004fea0003900000 */
[----:B------:R-:W2:Y:S02]  /*7f70*/  @!P1 SYNCS.PHASECHK.TRANS64 P1, [R5+URZ], R4 ;  /* 0x00000004050095a7 */ /* 0x000ea4000802007f */
[----:B--2---:R-:W-:Y:S05]  /*7f80*/  @!P1 BRA `(.L_x_30) ;  /* 0xfffffffc00ec9947 */ /* 0x004fea000383ffff */
[----:B------:R-:W-:Y:S05]  /*7f90*/  BRA `(.L_x_29) ;  /* 0xffffff9c00a87947 */ /* 0x000fea000383ffff */
.L_x_36:
[----:B0-----:R-:W-:-:S04]  /*7fa0*/  IMAD.U32 R3, RZ, RZ, UR43 ;  /* 0x0000002bff037e24 */ /* 0x001fc8000f8e00ff */
[----:B------:R0:W1:Y:S03]  /*7fb0*/  SYNCS.PHASECHK.TRANS64.TRYWAIT P0, [R3+URZ+0x8], R0 ;  /* 0x00000800030075a7 */ /* 0x000066000800017f */
[----:B-1----:R-:W-:Y:S05]  /*7fc0*/  @!P0 NANOSLEEP.SYNCS 0x989680 ;  /* 0x009896800000895d */ /* 0x002fea0003900000 */
[----:B------:R-:W1:Y:S02]  /*7fd0*/  @!P0 SYNCS.PHASECHK.TRANS64 P0, [R3+URZ+0x8], R0 ;  /* 0x00000800030085a7 */ /* 0x000e64000800007f */
[----:B-1----:R-:W-:Y:S05]  /*7fe0*/  @!P0 BRA `(.L_x_36) ;  /* 0xfffffffc00ec8947 */ /* 0x002fea000383ffff */
[----:B------:R-:W-:Y:S05]  /*7ff0*/  BRA `(.L_x_195) ;  /* 0xffffffa000e87947 */ /* 0x000fea000383ffff */
.L_x_169:
[----:B------:R-:W-:Y:S01]  /*8000*/  BSSY B1, `(.L_x_196) ;  /* 0x0000006000017945 */ /* 0x000fe20003800000 */
[----:B------:R-:W-:-:S07]  /*8010*/  IMAD.MOV.U32 R15, RZ, RZ, -0x1 ;  /* 0xffffffffff0f7424 */ /* 0x000fce00078e00ff */
[----:B-----5:R-:W-:Y:S05]  /*8020*/  WARPSYNC.COLLECTIVE R15, `(.L_x_197) ;  /* 0x000000000f0c7348 */ /* 0x020fea0003c00000 */
[----:B------:R-:W-:Y:S02]  /*8030*/  ELECT P6, UR62, PT ;  /* 0x00000000003e782f */ /* 0x000fe400038c0000 */
[----:B------:R-:W-:Y:S01]  /*8040*/  MOV R14, UR62 ;  /* 0x0000003e000e7c02 */ /* 0x000fe20008000f00 */
[----:B-----5:R-:W-:Y:S10]  /*8050*/  ENDCOLLECTIVE ;  /* 0x000000000000791b */ /* 0x020ff40003800000 */
.L_x_197:
[----:B------:R-:W-:Y:S05]  /*8060*/  BSYNC B1 ;  /* 0x0000000000017941 */ /* 0x000fea0003800000 */
.L_x_196:
[----:B------:R-:W-:Y:S05]  /*8070*/  BRA `(.L_x_198) ;  /* 0xffffffec00407947 */ /* 0x000fea000383ffff */
.L_x_172:
[----:B-1----:R1:W2:Y:S02]  /*8080*/  SYNCS.PHASECHK.TRANS64.TRYWAIT P1, [R11+URZ+0x48], R6 ;  /* 0x000048060b0075a7 */ /* 0x0022a4000802017f */
[----:B--2---:R-:W-:Y:S05]  /*8090*/  @!P1 NANOSLEEP.SYNCS 0x989680 ;  /* 0x009896800000995d */ /* 0x004fea0003900000 */
[----:B------:R-:W2:Y:S02]  /*80a0*/  @!P1 SYNCS.PHASECHK.TRANS64 P1, [R11+URZ+0x48], R6 ;  /* 0x000048060b0095a7 */ /* 0x000ea4000802007f */
[----:B--2---:R-:W-:Y:S05]  /*80b0*/  @!P1 BRA `(.L_x_172) ;  /* 0xfffffffc00f09947 */ /* 0x004fea000383ffff */
[----:B------:R-:W-:Y:S05]  /*80c0*/  BRA `(.L_x_199) ;  /* 0xffffffec00787947 */ /* 0x000fea000383ffff */
.L_x_181:
[----:B------:R-:W-:Y:S01]  /*80d0*/  BSSY B0, `(.L_x_200) ;  /* 0x0000006000007945 */ /* 0x000fe20003800000 */
[----:B------:R-:W-:-:S07]  /*80e0*/  IMAD.MOV.U32 R15, RZ, RZ, -0x1 ;  /* 0xffffffffff0f7424 */ /* 0x000fce00078e00ff */
[----:B-----5:R-:W-:Y:S05]  /*80f0*/  WARPSYNC.COLLECTIVE R15, `(.L_x_201) ;  /* 0x000000000f0c7348 */ /* 0x020fea0003c00000 */
[----:B------:R-:W-:Y:S02]  /*8100*/  ELECT P6, UR62, PT ;  /* 0x00000000003e782f */ /* 0x000fe400038c0000 */
[----:B------:R-:W-:Y:S01]  /*8110*/  MOV R14, UR62 ;  /* 0x0000003e000e7c02 */ /* 0x000fe20008000f00 */
[----:B-----5:R-:W-:Y:S10]  /*8120*/  ENDCOLLECTIVE ;  /* 0x000000000000791b */ /* 0x020ff40003800000 */
.L_x_201:
[----:B------:R-:W-:Y:S05]  /*8130*/  BSYNC B0 ;  /* 0x0000000000007941 */ /* 0x000fea0003800000 */
.L_x_200:
[----:B------:R-:W-:Y:S05]  /*8140*/  BRA `(.L_x_202) ;  /* 0xfffffff400e87947 */ /* 0x000fea000383ffff */
.L_x_185:
[----:B0-----:R0:W1:Y:S02]  /*8150*/  SYNCS.PHASECHK.TRANS64.TRYWAIT P0, [R7+URZ], R2 ;  /* 0x00000002070075a7 */ /* 0x001064000800017f */
[----:B-1----:R-:W-:Y:S05]  /*8160*/  @!P0 NANOSLEEP.SYNCS 0x989680 ;  /* 0x009896800000895d */ /* 0x002fea0003900000 */
[----:B------:R-:W1:Y:S02]  /*8170*/  @!P0 SYNCS.PHASECHK.TRANS64 P0, [R7+URZ], R2 ;  /* 0x00000002070085a7 */ /* 0x000e64000800007f */
[----:B-1----:R-:W-:Y:S05]  /*8180*/  @!P0 BRA `(.L_x_185) ;  /* 0xfffffffc00f08947 */ /* 0x002fea000383ffff */
[----:B------:R-:W-:Y:S05]  /*8190*/  BRA `(.L_x_203) ;  /* 0xfffffff800287947 */ /* 0x000fea000383ffff */
.L_x_186:
[----:B0-----:R0:W1:Y:S02]  /*81a0*/  SYNCS.PHASECHK.TRANS64.TRYWAIT P0, [R6+URZ], R3 ;  /* 0x00000003060075a7 */ /* 0x001064000800017f */
[----:B-1----:R-:W-:Y:S05]  /*81b0*/  @!P0 NANOSLEEP.SYNCS 0x989680 ;  /* 0x009896800000895d */ /* 0x002fea0003900000 */
[----:B------:R-:W1:Y:S02]  /*81c0*/  @!P0 SYNCS.PHASECHK.TRANS64 P0, [R6+URZ], R3 ;  /* 0x00000003060085a7 */ /* 0x000e64000800007f */
[----:B-1----:R-:W-:Y:S05]  /*81d0*/  @!P0 BRA `(.L_x_186) ;  /* 0xfffffffc00f08947 */ /* 0x002fea000383ffff */
[----:B------:R-:W-:Y:S05]  /*81e0*/  BRA `(.L_x_204) ;  /* 0xfffffff800387947 */ /* 0x000fea000383ffff */
.L_x_187:
[----:B0-----:R0:W1:Y:S02]  /*81f0*/  SYNCS.PHASECHK.TRANS64.TRYWAIT P0, [R7+URZ], R4 ;  /* 0x00000004070075a7 */ /* 0x001064000800017f */
[----:B-1----:R-:W-:Y:S05]  /*8200*/  @!P0 NANOSLEEP.SYNCS 0x989680 ;  /* 0x009896800000895d */ /* 0x002fea0003900000 */
[----:B------:R-:W1:Y:S02]  /*8210*/  @!P0 SYNCS.PHASECHK.TRANS64 P0, [R7+URZ], R4 ;  /* 0x00000004070085a7 */ /* 0x000e64000800007f */
[----:B-1----:R-:W-:Y:S05]  /*8220*/  @!P0 BRA `(.L_x_187) ;  /* 0xfffffffc00f08947 */ /* 0x002fea000383ffff */
[----:B------:R-:W-:Y:S05]  /*8230*/  BRA `(.L_x_205) ;  /* 0xfffffff800487947 */ /* 0x000fea000383ffff */
.L_x_188:
[----:B0-----:R0:W1:Y:S02]  /*8240*/  SYNCS.PHASECHK.TRANS64.TRYWAIT P0, [R6+URZ], R3 ;  /* 0x00000003060075a7 */ /* 0x001064000800017f */
[----:B-1----:R-:W-:Y:S05]  /*8250*/  @!P0 NANOSLEEP.SYNCS 0x989680 ;  /* 0x009896800000895d */ /* 0x002fea0003900000 */
[----:B------:R-:W1:Y:S02]  /*8260*/  @!P0 SYNCS.PHASECHK.TRANS64 P0, [R6+URZ], R3 ;  /* 0x00000003060085a7 */ /* 0x000e64000800007f */
[----:B-1----:R-:W-:Y:S05]  /*8270*/  @!P0 BRA `(.L_x_188) ;  /* 0xfffffffc00f08947 */ /* 0x002fea000383ffff */
[----:B------:R-:W-:Y:S05]  /*8280*/  BRA `(.L_x_206) ;  /* 0xfffffff800587947 */ /* 0x000fea000383ffff */
.L_x_189:
[----:B0-----:R0:W1:Y:S02]  /*8290*/  SYNCS.PHASECHK.TRANS64.TRYWAIT P0, [R7+URZ], R4 ;  /* 0x00000004070075a7 */ /* 0x001064000800017f */
[----:B-1----:R-:W-:Y:S05]  /*82a0*/  @!P0 NANOSLEEP.SYNCS 0x989680 ;  /* 0x009896800000895d */ /* 0x002fea0003900000 */
[----:B------:R-:W1:Y:S02]  /*82b0*/  @!P0 SYNCS.PHASECHK.TRANS64 P0, [R7+URZ], R4 ;  /* 0x00000004070085a7 */ /* 0x000e64000800007f */
[----:B-1----:R-:W-:Y:S05]  /*82c0*/  @!P0 BRA `(.L_x_189) ;  /* 0xfffffffc00f08947 */ /* 0x002fea000383ffff */
[----:B------:R-:W-:Y:S05]  /*82d0*/  BRA `(.L_x_207) ;  /* 0xfffffff800687947 */ /* 0x000fea000383ffff */
.L_x_190:
[----:B0-----:R0:W1:Y:S02]  /*82e0*/  SYNCS.PHASECHK.TRANS64.TRYWAIT P0, [R6+URZ], R3 ;  /* 0x00000003060075a7 */ /* 0x001064000800017f */
[----:B-1----:R-:W-:Y:S05]  /*82f0*/  @!P0 NANOSLEEP.SYNCS 0x989680 ;  /* 0x009896800000895d */ /* 0x002fea0003900000 */
[----:B------:R-:W1:Y:S02]  /*8300*/  @!P0 SYNCS.PHASECHK.TRANS64 P0, [R6+URZ], R3 ;  /* 0x00000003060085a7 */ /* 0x000e64000800007f */
[----:B-1----:R-:W-:Y:S05]  /*8310*/  @!P0 BRA `(.L_x_190) ;  /* 0xfffffffc00f08947 */ /* 0x002fea000383ffff */
[----:B------:R-:W-:Y:S05]  /*8320*/  BRA `(.L_x_208) ;  /* 0xfffffff800787947 */ /* 0x000fea000383ffff */
.L_x_191:
[----:B0-----:R0:W1:Y:S02]  /*8330*/  SYNCS.PHASECHK.TRANS64.TRYWAIT P0, [R7+URZ], R4 ;  /* 0x00000004070075a7 */ /* 0x001064000800017f */
[----:B-1----:R-:W-:Y:S05]  /*8340*/  @!P0 NANOSLEEP.SYNCS 0x989680 ;  /* 0x009896800000895d */ /* 0x002fea0003900000 */
[----:B------:R-:W1:Y:S02]  /*8350*/  @!P0 SYNCS.PHASECHK.TRANS64 P0, [R7+URZ], R4 ;  /* 0x00000004070085a7 */ /* 0x000e64000800007f */
[----:B-1----:R-:W-:Y:S05]  /*8360*/  @!P0 BRA `(.L_x_191) ;  /* 0xfffffffc00f08947 */ /* 0x002fea000383ffff */
[----:B------:R-:W-:Y:S05]  /*8370*/  BRA `(.L_x_209) ;  /* 0xfffffff800887947 */ /* 0x000fea000383ffff */
.L_x_192:
[----:B-1----:R1:W2:Y:S02]  /*8380*/  SYNCS.PHASECHK.TRANS64.TRYWAIT P0, [R6+URZ], R3 ;  /* 0x00000003060075a7 */ /* 0x0022a4000800017f */
[----:B--2---:R-:W-:Y:S05]  /*8390*/  @!P0 NANOSLEEP.SYNCS 0x989680 ;  /* 0x009896800000895d */ /* 0x004fea0003900000 */
[----:B------:R-:W2:Y:S02]  /*83a0*/  @!P0 SYNCS.PHASECHK.TRANS64 P0, [R6+URZ], R3 ;  /* 0x00000003060085a7 */ /* 0x000ea4000800007f */
[----:B--2---:R-:W-:Y:S05]  /*83b0*/  @!P0 BRA `(.L_x_192) ;  /* 0xfffffffc00f08947 */ /* 0x004fea000383ffff */
[----:B------:R-:W-:Y:S05]  /*83c0*/  BRA `(.L_x_210) ;  /* 0xfffffff800907947 */ /* 0x000fea000383ffff */
.L_x_211:
[----:B------:R-:W-:-:S00]  /*83d0*/  BRA `(.L_x_211) ;  /* 0xfffffffc00fc7947 */ /* 0x000fc0000383ffff */
[----:B------:R-:W-:-:S00]  /*83e0*/  NOP ;  /* 0x0000000000007918 */ /* 0x000fc00000000000 */
        /* <DEDUP_REMOVED lines=9> */
.L_x_212:


//--------------------- .nv.global.init           --------------------------
	.section	.nv.global.init,"aw",@progbits
.nv.global.init:
	.type		$str$22,@object
	.size		$str$22,($str$23 - $str$22)
$str$22:
        /*0000*/ 	.byte	0x6b, 0x5f, 0x74, 0x69, 0x6c, 0x65, 0x5f, 0x63, 0x6f, 0x75, 0x6e, 0x74, 0x20, 0x3e, 0x3d, 0x20
        /*0010*/ 	.byte	0x31, 0x00
	.type		$str$23,@object
	.size		$str$23,(__unnamed_1 - $str$23)
$str$23:
        /*0012*/ 	.byte	0x2f, 0x74, 0x6d, 0x70, 0x2f, 0x63, 0x75, 0x74, 0x6c, 0x61, 0x73, 0x73, 0x5f, 0x73, 0x77, 0x65
        /*0022*/ 	.byte	0x65, 0x70, 0x5f, 0x73, 0x72, 0x63, 0x2f, 0x69, 0x6e, 0x63, 0x6c, 0x75, 0x64, 0x65, 0x2f, 0x63
        /*0032*/ 	.byte	0x75, 0x74, 0x6c, 0x61, 0x73, 0x73, 0x2f, 0x67, 0x65, 0x6d, 0x6d, 0x2f, 0x63, 0x6f, 0x6c, 0x6c
        /*0042*/ 	.byte	0x65, 0x63, 0x74, 0x69, 0x76, 0x65, 0x2f, 0x73, 0x6d, 0x39, 0x30, 0x5f, 0x6d, 0x6d, 0x61, 0x5f
        /*0052*/ 	.byte	0x74, 0x6d, 0x61, 0x5f, 0x67, 0x6d, 0x6d, 0x61, 0x5f, 0x73, 0x73, 0x5f, 0x77, 0x61, 0x72, 0x70
        /*0062*/ 	.byte	0x73, 0x70, 0x65, 0x63, 0x69, 0x61, 0x6c, 0x69, 0x7a, 0x65, 0x64, 0x2e, 0x68, 0x70, 0x70, 0x00
	.type		__unnamed_1,@object
	.size		__unnamed_1,(.L_0 - __unnamed_1)
__unnamed_1:
        /*0072*/ 	.byte	0x76, 0x6f, 0x69, 0x64, 0x20, 0x63, 0x75, 0x74, 0x6c, 0x61, 0x73, 0x73, 0x3a, 0x3a, 0x67, 0x65
        /* <DEDUP_REMOVED lines=180> */
        /*0bc2*/ 	.byte	0x3a, 0x69, 0x64, 0x65, 0x6e, 0x74, 0x69, 0x74, 0x79, 0x5d, 0x00
.L_0:


//--------------------- .nv.shared._ZN7cutlass13device_kernelINS_4gemm6kernel13GemmUniversalIN4cute5tupleIJiiiiEEENS1_10collective13CollectiveMmaINS1_34MainloopSm90TmaGmmaWarpSpecializedILi9ENS5_IJNS4_1CILi2EEENSA_ILi4EEENSA_ILi1EEEEEENS1_32KernelTmaWarpSpecializedPingpongEEENS5_IJNSA_ILi64EEENSA_ILi128EEESH_EEENS_6half_tENS5_IJlSD_lEEESK_SL_NS4_8TiledMMAINS4_8MMA_AtomIJNS4_4SM904GMMA26MMA_64x128x16_F32F16F16_SSILNSP_5MajorE0ELSR_0ELNSP_7ScaleInE1ELSS_1EEEEEENS4_6LayoutINS5_IJSD_SD_SD_EEENS5_IJNSA_ILi0EEESX_SX_EEEEENS5_IJNS4_10UnderscoreES10_S10_EEEEENS4_23SM90_TMA_LOAD_MULTICASTENS4_14ComposedLayoutINS4_7SwizzleILi3ELi4ELi3EEENS4_18smem_ptr_flag_bitsILi16EEENSV_INS5_IJNSA_ILi8EEESH_EEENS5_IJSH_SD_EEEEEEEvNS4_8identityES13_S1D_vS1E_EENS_8epilogue10collective6detail29Sm90TmaWarpSpecializedAdapterINS1H_15DefaultEpilogueISK_SL_SL_NS1G_6thread17LinearCombinationISK_Li1EffLNS1L_9ScaleType4KindE0ELNS_15FloatRoundStyleE2ESK_EENS1_15EpilogueDefaultEEEEEvvEEEEvNT_6ParamsE --------------------------
	.section	.nv.shared._ZN7cutlass13device_kernelINS_4gemm6kernel13GemmUniversalIN4cute5tupleIJiiiiEEENS1_10collective13CollectiveMmaINS1_34MainloopSm90TmaGmmaWarpSpecializedILi9ENS5_IJNS4_1CILi2EEENSA_ILi4EEENSA_ILi1EEEEEENS1_32KernelTmaWarpSpecializedPingpongEEENS5_IJNSA_ILi64EEENSA_ILi128EEESH_EEENS_6half_tENS5_IJlSD_lEEESK_SL_NS4_8TiledMMAINS4_8MMA_AtomIJNS4_4SM904GMMA26MMA_64x128x16_F32F16F16_SSILNSP_5MajorE0ELSR_0ELNSP_7ScaleInE1ELSS_1EEEEEENS4_6LayoutINS5_IJSD_SD_SD_EEENS5_IJNSA_ILi0EEESX_SX_EEEEENS5_IJNS4_10UnderscoreES10_S10_EEEEENS4_23SM90_TMA_LOAD_MULTICASTENS4_14ComposedLayoutINS4_7SwizzleILi3ELi4ELi3EEENS4_18smem_ptr_flag_bitsILi16EEENSV_INS5_IJNSA_ILi8EEESH_EEENS5_IJSH_SD_EEEEEEEvNS4_8identityES13_S1D_vS1E_EENS_8epilogue10collective6detail29Sm90TmaWarpSpecializedAdapterINS1H_15DefaultEpilogueISK_SL_SL_NS1G_6thread17LinearCombinationISK_Li1EffLNS1L_9ScaleType4KindE0ELNS_15FloatRoundStyleE2ESK_EENS1_15EpilogueDefaultEEEEEvvEEEEvNT_6ParamsE,"aw",@nobits
	.sectionflags	@""
	.align	16
	.zero		1024


//--------------------- .nv.shared.reserved.0     --------------------------
	.section	.nv.shared.reserved.0,"aw",@nobits
	.weak		__nv_reservedSMEM_offset_0_alias
	.size		__nv_reservedSMEM_offset_0_alias, 0, 0
	.other		__nv_reservedSMEM_offset_0_alias,@"STO_CUDA_RESERVED_SHARED STV_DEFAULT"
__nv_reservedSMEM_offset_0_alias:
	.zero		0


//--------------------- .nv.global                --------------------------
	.section	.nv.global,"aw",@nobits
.nv.global:
	.type		_ZN40_INTERNAL_d5d6e43a_4_k_cu_d03268bf_169214cute1_E,@object
	.size		_ZN40_INTERNAL_d5d6e43a_4_k_cu_d03268bf_169214cute1_E,(_ZN40_INTERNAL_d5d6e43a_4_k_cu_d03268bf_169214cuda3std3__45__cpo6cbeginE - _ZN40_INTERNAL_d5d6e43a_4_k_cu_d03268bf_169214cute1_E)
_ZN40_INTERNAL_d5d6e43a_4_k_cu_d03268bf_169214cute1_E:
	.zero		1
	.type		_ZN40_INTERNAL_d5d6e43a_4_k_cu_d03268bf_169214cuda3std3__45__cpo6cbeginE,@object
	.size		_ZN40_INTERNAL_d5d6e43a_4_k_cu_d03268bf_169214cuda3std3__45__cpo6cbeginE,(_ZN40_INTERNAL_d5d6e43a_4_k_cu_d03268bf_169214cuda3std3__48in_placeE - _ZN40_INTERNAL_d5d6e43a_4_k_cu_d03268bf_169214cuda3std3__45__cpo6cbeginE)
_ZN40_INTERNAL_d5d6e43a_4_k_cu_d03268bf_169214cuda3std3__45__cpo6cbeginE:
	.zero		1
	.type		_ZN40_INTERNAL_d5d6e43a_4_k_cu_d03268bf_169214cuda3std3__48in_placeE,@object
	.size		_ZN40_INTERNAL_d5d6e43a_4_k_cu_d03268bf_169214cuda3std3__48in_placeE,(_ZN40_INTERNAL_d5d6e43a_4_k_cu_d03268bf_169214cuda3std6ranges3__45__cpo9iter_moveE - _ZN40_INTERNAL_d5d6e43a_4_k_cu_d03268bf_169214cuda3std3__48in_placeE)
_ZN40_INTERNAL_d5d6e43a_4_k_cu_d03268bf_169214cuda3std3__48in_placeE:
	.zero		1
	.type		_ZN40_INTERNAL_d5d6e43a_4_k_cu_d03268bf_169214cuda3std6ranges3__45__cpo9iter_moveE,@object
	.size		_ZN40_INTERNAL_d5d6e43a_4_k_cu_d03268bf_169214cuda3std6ranges3__45__cpo9iter_moveE,(_ZN40_INTERNAL_d5d6e43a_4_k_cu_d03268bf_169214cuda3std3__45__cpo5beginE - _ZN40_INTERNAL_d5d6e43a_4_k_cu_d03268bf_169214cuda3std6ranges3__45__cpo9iter_moveE)
_ZN40_INTERNAL_d5d6e43a_4_k_cu_d03268bf_169214cuda3std6ranges3__45__cpo9iter_moveE:
	.zero		1
	.type		_ZN40_INTERNAL_d5d6e43a_4_k_cu_d03268bf_169214cuda3std3__45__cpo5beginE,@object
	.size		_ZN40_INTERNAL_d5d6e43a_4_k_cu_d03268bf_169214cuda3std3__45__cpo5beginE,(_ZN40_INTERNAL_d5d6e43a_4_k_cu_d03268bf_169214cuda3std3__442_GLOBAL__N__d5d6e43a_4_k_cu_d03268bf_169216ignoreE - _ZN40_INTERNAL_d5d6e43a_4_k_cu_d03268bf_169214cuda3std3__45__cpo5beginE)
_ZN40_INTERNAL_d5d6e43a_4_k_cu_d03268bf_169214cuda3std3__45__cpo5beginE:
	.zero		1
	.type		_ZN40_INTERNAL_d5d6e43a_4_k_cu_d03268bf_169214cuda3std3__442_GLOBAL__N__d5d6e43a_4_k_cu_d03268bf_169216ignoreE,@object
	.size		_ZN40_INTERNAL_d5d6e43a_4_k_cu_d03268bf_169214cuda3std3__442_GLOBAL__N__d5d6e43a_4_k_cu_d03268bf_169216ignoreE,(_ZN40_INTERNAL_d5d6e43a_4_k_cu_d03268bf_169214cute7productE - _ZN40_INTERNAL_d5d6e43a_4_k_cu_d03268bf_169214cuda3std3__442_GLOBAL__N__d5d6e43a_4_k_cu_d03268bf_169216ignoreE)
_ZN40_INTERNAL_d5d6e43a_4_k_cu_d03268bf_169214cuda3std3__442_GLOBAL__N__d5d6e43a_4_k_cu_d03268bf_169216ignoreE:
	.zero		1
	.type		_ZN40_INTERNAL_d5d6e43a_4_k_cu_d03268bf_169214cute7productE,@object
	.size		_ZN40_INTERNAL_d5d6e43a_4_k_cu_d03268bf_169214cute7productE,(_ZN40_INTERNAL_d5d6e43a_4_k_cu_d03268bf_169214cuda3std3__45__cpo3endE - _ZN40_INTERNAL_d5d6e43a_4_k_cu_d03268bf_169214cute7productE)
_ZN40_INTERNAL_d5d6e43a_4_k_cu_d03268bf_169214cute7productE:
	.zero		1
	.type		_ZN40_INTERNAL_d5d6e43a_4_k_cu_d03268bf_169214cuda3std3__45__cpo3endE,@object
	.size		_ZN40_INTERNAL_d5d6e43a_4_k_cu_d03268bf_169214cuda3std3__45__cpo3endE,(_ZN40_INTERNAL_d5d6e43a_4_k_cu_d03268bf_169214cuda3std3__419piecewise_constructE - _ZN40_INTERNAL_d5d6e43a_4_k_cu_d03268bf_169214cuda3std3__45__cpo3endE)
_ZN40_INTERNAL_d5d6e43a_4_k_cu_d03268bf_169214cuda3std3__45__cpo3endE:
	.zero		1
	.type		_ZN40_INTERNAL_d5d6e43a_4_k_cu_d03268bf_169214cuda3std3__419piecewise_constructE,@object
	.size		_ZN40_INTERNAL_d5d6e43a_4_k_cu_d03268bf_169214cuda3std3__419piecewise_constructE,(_ZN40_INTERNAL_d5d6e43a_4_k_cu_d03268bf_169214cuda3std3__45__cpo4cendE - _ZN40_INTERNAL_d5d6e43a_4_k_cu_d03268bf_169214cuda3std3__419piecewise_constructE)
_ZN40_INTERNAL_d5d6e43a_4_k_cu_d03268bf_169214cuda3std3__419piecewise_constructE:
	.zero		1
	.type		_ZN40_INTERNAL_d5d6e43a_4_k_cu_d03268bf_169214cuda3std3__45__cpo4cendE,@object
	.size		_ZN40_INTERNAL_d5d6e43a_4_k_cu_d03268bf_169214cuda3std3__45__cpo4cendE,(_ZN40_INTERNAL_d5d6e43a_4_k_cu_d03268bf_169214cuda3std6ranges3__45__cpo4swapE - _ZN40_INTERNAL_d5d6e43a_4_k_cu_d03268bf_169214cuda3std3__45__cpo4cendE)
_ZN40_INTERNAL_d5d6e43a_4_k_cu_d03268bf_169214cuda3std3__45__cpo4cendE:
	.zero		1
	.type		_ZN40_INTERNAL_d5d6e43a_4_k_cu_d03268bf_169214cuda3std6ranges3__45__cpo4swapE,@object
	.size		_ZN40_INTERNAL_d5d6e43a_4_k_cu_d03268bf_169214cuda3std6ranges3__45__cpo4swapE,(.L_8 - _ZN40_INTERNAL_d5d6e43a_4_k_cu_d03268bf_169214cuda3std6ranges3__45__cpo4swapE)
_ZN40_INTERNAL_d5d6e43a_4_k_cu_d03268bf_169214cuda3std6ranges3__45__cpo4swapE:
	.zero		1
.L_8:


//--------------------- .nv.constant0._ZN7cutlass13device_kernelINS_4gemm6kernel13GemmUniversalIN4cute5tupleIJiiiiEEENS1_10collective13CollectiveMmaINS1_34MainloopSm90TmaGmmaWarpSpecializedILi9ENS5_IJNS4_1CILi2EEENSA_ILi4EEENSA_ILi1EEEEEENS1_32KernelTmaWarpSpecializedPingpongEEENS5_IJNSA_ILi64EEENSA_ILi128EEESH_EEENS_6half_tENS5_IJlSD_lEEESK_SL_NS4_8TiledMMAINS4_8MMA_AtomIJNS4_4SM904GMMA26MMA_64x128x16_F32F16F16_SSILNSP_5MajorE0ELSR_0ELNSP_7ScaleInE1ELSS_1EEEEEENS4_6LayoutINS5_IJSD_SD_SD_EEENS5_IJNSA_ILi0EEESX_SX_EEEEENS5_IJNS4_10UnderscoreES10_S10_EEEEENS4_23SM90_TMA_LOAD_MULTICASTENS4_14ComposedLayoutINS4_7SwizzleILi3ELi4ELi3EEENS4_18smem_ptr_flag_bitsILi16EEENSV_INS5_IJNSA_ILi8EEESH_EEENS5_IJSH_SD_EEEEEEEvNS4_8identityES13_S1D_vS1E_EENS_8epilogue10collective6detail29Sm90TmaWarpSpecializedAdapterINS1H_15DefaultEpilogueISK_SL_SL_NS1G_6thread17LinearCombinationISK_Li1EffLNS1L_9ScaleType4KindE0ELNS_15FloatRoundStyleE2ESK_EENS1_15EpilogueDefaultEEEEEvvEEEEvNT_6ParamsE --------------------------
	.section	.nv.constant0._ZN7cutlass13device_kernelINS_4gemm6kernel13GemmUniversalIN4cute5tupleIJiiiiEEENS1_10collective13CollectiveMmaINS1_34MainloopSm90TmaGmmaWarpSpecializedILi9ENS5_IJNS4_1CILi2EEENSA_ILi4EEENSA_ILi1EEEEEENS1_32KernelTmaWarpSpecializedPingpongEEENS5_IJNSA_ILi64EEENSA_ILi128EEESH_EEENS_6half_tENS5_IJlSD_lEEESK_SL_NS4_8TiledMMAINS4_8MMA_AtomIJNS4_4SM904GMMA26MMA_64x128x16_F32F16F16_SSILNSP_5MajorE0ELSR_0ELNSP_7ScaleInE1ELSS_1EEEEEENS4_6LayoutINS5_IJSD_SD_SD_EEENS5_IJNSA_ILi0EEESX_SX_EEEEENS5_IJNS4_10UnderscoreES10_S10_EEEEENS4_23SM90_TMA_LOAD_MULTICASTENS4_14ComposedLayoutINS4_7SwizzleILi3ELi4ELi3EEENS4_18smem_ptr_flag_bitsILi16EEENSV_INS5_IJNSA_ILi8EEESH_EEENS5_IJSH_SD_EEEEEEEvNS4_8identityES13_S1D_vS1E_EENS_8epilogue10collective6detail29Sm90TmaWarpSpecializedAdapterINS1H_15DefaultEpilogueISK_SL_SL_NS1G_6thread17LinearCombinationISK_Li1EffLNS1L_9ScaleType4KindE0ELNS_15FloatRoundStyleE2ESK_EENS1_15EpilogueDefaultEEEEEvvEEEEvNT_6ParamsE,"a",@progbits
	.sectionflags	@""
	.align	4
.nv.constant0._ZN7cutlass13device_kernelINS_4gemm6kernel13GemmUniversalIN4cute5tupleIJiiiiEEENS1_10collective13CollectiveMmaINS1_34MainloopSm90TmaGmmaWarpSpecializedILi9ENS5_IJNS4_1CILi2EEENSA_ILi4EEENSA_ILi1EEEEEENS1_32KernelTmaWarpSpecializedPingpongEEENS5_IJNSA_ILi64EEENSA_ILi128EEESH_EEENS_6half_tENS5_IJlSD_lEEESK_SL_NS4_8TiledMMAINS4_8MMA_AtomIJNS4_4SM904GMMA26MMA_64x128x16_F32F16F16_SSILNSP_5MajorE0ELSR_0ELNSP_7ScaleInE1ELSS_1EEEEEENS4_6LayoutINS5_IJSD_SD_SD_EEENS5_IJNSA_ILi0EEESX_SX_EEEEENS5_IJNS4_10UnderscoreES10_S10_EEEEENS4_23SM90_TMA_LOAD_MULTICASTENS4_14ComposedLayoutINS4_7SwizzleILi3ELi4ELi3EEENS4_18smem_ptr_flag_bitsILi16EEENSV_INS5_IJNSA_ILi8EEESH_EEENS5_IJSH_SD_EEEEEEEvNS4_8identityES13_S1D_vS1E_EENS_8epilogue10collective6detail29Sm90TmaWarpSpecializedAdapterINS1H_15DefaultEpilogueISK_SL_SL_NS1G_6thread17LinearCombinationISK_Li1EffLNS1L_9ScaleType4KindE0ELNS_15FloatRoundStyleE2ESK_EENS1_15EpilogueDefaultEEEEEvvEEEEvNT_6ParamsE:
	.zero		1664


//--------------------- SYMBOLS --------------------------

	.type		.nv.reservedSmem.offset0,@object
	.size		.nv.reservedSmem.offset0,0x4
	.type		__assertfail,@function
